	.target	sm_100a

	.elftype	@"ET_EXEC"


//--------------------- .note.nv.tkinfo           --------------------------
	.section	.note.nv.tkinfo,"",@"SHT_NOTE"
	.sectionflags	@"SHF_NOTE_NV_TKINFO"
	.tkinfo
        /*0018*/ 	.word	0x00000081
        /*0030*/ 	.string	""
        /*0030*/ 	.string	"ptxas-blackwell"
        /*0030*/ 	.string	"Cuda compilation tools, release 12.9, V12.9.86"
        /*0030*/ 	.string	"Build cuda_12.9.r12.9/compiler.36037853_0"
        /*0030*/ 	.string	"-v  -suppress-debug-info  -lineinfo  -arch sm_100a "



//--------------------- .note.nv.cuver            --------------------------
	.section	.note.nv.cuver,"",@"SHT_NOTE"
	.sectionflags	@"SHF_NOTE_NV_CUVER"
        /*0018*/ 	.short	0x0001
        /*001a*/ 	.short	0x0064
        /*001c*/ 	.short	0x0001
        /*001e*/ 	.short	0x0000
        /*0020*/ 	.short	0x0001
        /*0022*/ 	.short	0x0000


//--------------------- .nv.info                  --------------------------
	.section	.nv.info,"",@"SHT_CUDA_INFO"
	.align	4


	//----- nvinfo : EIATTR_REGCOUNT
	.align		4
        /*0000*/ 	.byte	0x04, 0x2f
        /*0002*/ 	.short	(.L_4 - .L_3)
	.align		4
.L_3:
        /*0004*/ 	.word	index@(gluon_tcgen05)
        /*0008*/ 	.word	0x00000087


	//----- nvinfo : EIATTR_FRAME_SIZE
	.align		4
.L_4:
        /*000c*/ 	.byte	0x04, 0x11
        /*000e*/ 	.short	(.L_6 - .L_5)
	.align		4
.L_5:
        /*0010*/ 	.word	index@($__internal_2_$__cuda_sm10x_tcgen05_guardrail_trap_unallocated_columns_being_dealloced)
        /*0014*/ 	.word	0x00000000


	//----- nvinfo : EIATTR_FRAME_SIZE
	.align		4
.L_6:
        /*0018*/ 	.byte	0x04, 0x11
        /*001a*/ 	.short	(.L_8 - .L_7)
	.align		4
.L_7:
        /*001c*/ 	.word	index@($__internal_1_$__cuda_sm10x_tcgen05_guardrail_trap_phase_invalid_during_alloc)
        /*0020*/ 	.word	0x00000000


	//----- nvinfo : EIATTR_FRAME_SIZE
	.align		4
.L_8:
        /*0024*/ 	.byte	0x04, 0x11
        /*0026*/ 	.short	(.L_10 - .L_9)
	.align		4
.L_9:
        /*0028*/ 	.word	index@($__internal_0_$__cuda_sm10x_tcgen05_guardrail_trap_col_being_dealloced_not_returned_by_alloc)
        /*002c*/ 	.word	0x00000000


	//----- nvinfo : EIATTR_FRAME_SIZE
	.align		4
.L_10:
        /*0030*/ 	.byte	0x04, 0x11
        /*0032*/ 	.short	(.L_12 - .L_11)
	.align		4
.L_11:
        /*0034*/ 	.word	index@(gluon_tcgen05)
        /*0038*/ 	.word	0x00000000


	//----- nvinfo : EIATTR_MIN_STACK_SIZE
	.align		4
.L_12:
        /*003c*/ 	.byte	0x04, 0x12
        /*003e*/ 	.short	(.L_14 - .L_13)
	.align		4
.L_13:
        /*0040*/ 	.word	index@(gluon_tcgen05)
        /*0044*/ 	.word	0x00000000
.L_14:


//--------------------- .nv.info.gluon_tcgen05    --------------------------
	.section	.nv.info.gluon_tcgen05,"",@"SHT_CUDA_INFO"
	.sectionflags	@""
	.align	4


	//----- nvinfo : EIATTR_CUDA_API_VERSION
	.align		4
        /*0000*/ 	.byte	0x04, 0x37
        /*0002*/ 	.short	(.L_16 - .L_15)
.L_15:
        /*0004*/ 	.word	0x00000081


	//----- nvinfo : EIATTR_KPARAM_INFO
	.align		4
.L_16:
        /*0008*/ 	.byte	0x04, 0x17
        /*000a*/ 	.short	(.L_18 - .L_17)
.L_17:
        /*000c*/ 	.word	0x00000000
        /*0010*/ 	.short	0x000a
        /*0012*/ 	.short	0x0048
        /*0014*/ 	.byte	0x00, 0xf4, 0x21, 0x00


	//----- nvinfo : EIATTR_KPARAM_INFO
	.align		4
.L_18:
        /*0018*/ 	.byte	0x04, 0x17
        /*001a*/ 	.short	(.L_20 - .L_19)
.L_19:
        /*001c*/ 	.word	0x00000000
        /*0020*/ 	.short	0x0009
        /*0022*/ 	.short	0x0040
        /*0024*/ 	.byte	0x00, 0xf4, 0x21, 0x00


	//----- nvinfo : EIATTR_KPARAM_INFO
	.align		4
.L_20:
        /*0028*/ 	.byte	0x04, 0x17
        /*002a*/ 	.short	(.L_22 - .L_21)
.L_21:
        /*002c*/ 	.word	0x00000000
        /*0030*/ 	.short	0x0008
        /*0032*/ 	.short	0x0038
        /*0034*/ 	.byte	0x00, 0xf0, 0x21, 0x00


	//----- nvinfo : EIATTR_KPARAM_INFO
	.align		4
.L_22:
        /*0038*/ 	.byte	0x04, 0x17
        /*003a*/ 	.short	(.L_24 - .L_23)
.L_23:
        /*003c*/ 	.word	0x00000000
        /*0040*/ 	.short	0x0007
        /*0042*/ 	.short	0x0030
        /*0044*/ 	.byte	0x00, 0xf0, 0x21, 0x00


	//----- nvinfo : EIATTR_KPARAM_INFO
	.align		4
.L_24:
        /*0048*/ 	.byte	0x04, 0x17
        /*004a*/ 	.short	(.L_26 - .L_25)
.L_25:
        /*004c*/ 	.word	0x00000000
        /*0050*/ 	.short	0x0006
        /*0052*/ 	.short	0x0028
        /*0054*/ 	.byte	0x00, 0xf0, 0x21, 0x00


	//----- nvinfo : EIATTR_KPARAM_INFO
	.align		4
.L_26:
        /*0058*/ 	.byte	0x04, 0x17
        /*005a*/ 	.short	(.L_28 - .L_27)
.L_27:
        /*005c*/ 	.word	0x00000000
        /*0060*/ 	.short	0x0005
        /*0062*/ 	.short	0x0020
        /*0064*/ 	.byte	0x00, 0xf0, 0x11, 0x00


	//----- nvinfo : EIATTR_KPARAM_INFO
	.align		4
.L_28:
        /*0068*/ 	.byte	0x04, 0x17
        /*006a*/ 	.short	(.L_30 - .L_29)
.L_29:
        /*006c*/ 	.word	0x00000000
        /*0070*/ 	.short	0x0004
        /*0072*/ 	.short	0x001c
        /*0074*/ 	.byte	0x00, 0xf0, 0x11, 0x00


	//----- nvinfo : EIATTR_KPARAM_INFO
	.align		4
.L_30:
        /*0078*/ 	.byte	0x04, 0x17
        /*007a*/ 	.short	(.L_32 - .L_31)
.L_31:
        /*007c*/ 	.word	0x00000000
        /*0080*/ 	.short	0x0003
        /*0082*/ 	.short	0x0018
        /*0084*/ 	.byte	0x00, 0xf0, 0x11, 0x00


	//----- nvinfo : EIATTR_KPARAM_INFO
	.align		4
.L_32:
        /*0088*/ 	.byte	0x04, 0x17
        /*008a*/ 	.short	(.L_34 - .L_33)
.L_33:
        /*008c*/ 	.word	0x00000000
        /*0090*/ 	.short	0x0002
        /*0092*/ 	.short	0x0010
        /*0094*/ 	.byte	0x00, 0xf4, 0x21, 0x00


	//----- nvinfo : EIATTR_KPARAM_INFO
	.align		4
.L_34:
        /*0098*/ 	.byte	0x04, 0x17
        /*009a*/ 	.short	(.L_36 - .L_35)
.L_35:
        /*009c*/ 	.word	0x00000000
        /*00a0*/ 	.short	0x0001
        /*00a2*/ 	.short	0x0008
        /*00a4*/ 	.byte	0x00, 0xf4, 0x21, 0x00


	//----- nvinfo : EIATTR_KPARAM_INFO
	.align		4
.L_36:
        /*00a8*/ 	.byte	0x04, 0x17
        /*00aa*/ 	.short	(.L_38 - .L_37)
.L_37:
        /*00ac*/ 	.word	0x00000000
        /*00b0*/ 	.short	0x0000
        /*00b2*/ 	.short	0x0000
        /*00b4*/ 	.byte	0x00, 0xf4, 0x21, 0x00


	//----- nvinfo : EIATTR_AT_ENTRY_FRAGMENTS
	.align		4
.L_38:
        /*00b8*/ 	.byte	0x04, 0x4f
        /*00ba*/ 	.short	(.L_40 - .L_39)


	//   ....[0]....
.L_39:
        /*00bc*/ 	.word	0x00000004


	//----- nvinfo : EIATTR_RESERVED_SMEM_USED
	.align		4
.L_40:
        /*00c0*/ 	.byte	0x01, 0x41
	.zero		2


	//----- nvinfo : EIATTR_SPARSE_MMA_MASK
	.align		4
        /*00c4*/ 	.byte	0x03, 0x50
        /*00c6*/ 	.short	0x0000


	//----- nvinfo : EIATTR_TCGEN05_1CTA_USED
	.align		4
        /*00c8*/ 	.byte	0x01, 0x51
	.zero		2


	//----- nvinfo : EIATTR_MAXREG_COUNT
	.align		4
        /*00cc*/ 	.byte	0x03, 0x1b
        /*00ce*/ 	.short	0x00ff


	//----- nvinfo : EIATTR_NUM_BARRIERS
	.align		4
        /*00d0*/ 	.byte	0x02, 0x4c
        /*00d2*/ 	.byte	0x01
	.zero		1


	//----- nvinfo : EIATTR_INT_WARP_WIDE_INSTR_OFFSETS
	.align		4
        /*00d4*/ 	.byte	0x04, 0x31
        /*00d6*/ 	.short	(.L_42 - .L_41)


	//   ....[0]....
.L_41:
        /*00d8*/ 	.word	0x00001730


	//   ....[1]....
        /*00dc*/ 	.word	0x00001750


	//   ....[2]....
        /*00e0*/ 	.word	0x000017d0


	//   ....[3]....
        /*00e4*/ 	.word	0x000018e0


	//   ....[4]....
        /*00e8*/ 	.word	0x000018f0


	//   ....[5]....
        /*00ec*/ 	.word	0x00001960


	//   ....[6]....
        /*00f0*/ 	.word	0x00001970


	//   ....[7]....
        /*00f4*/ 	.word	0x00001d60


	//   ....[8]....
        /*00f8*/ 	.word	0x00001d70


	//   ....[9]....
        /*00fc*/ 	.word	0x00001ec0


	//   ....[10]....
        /*0100*/ 	.word	0x00001f10


	//   ....[11]....
        /*0104*/ 	.word	0x00001f20


	//   ....[12]....
        /*0108*/ 	.word	0x00001f60


	//   ....[13]....
        /*010c*/ 	.word	0x000021b0


	//   ....[14]....
        /*0110*/ 	.word	0x000021c0


	//   ....[15]....
        /*0114*/ 	.word	0x000023d0


	//   ....[16]....
        /*0118*/ 	.word	0x000023e0


	//   ....[17]....
        /*011c*/ 	.word	0x00002b50


	//   ....[18]....
        /*0120*/ 	.word	0x00002ba0


	//----- nvinfo : EIATTR_COOP_GROUP_MASK_REGIDS
	.align		4
.L_42:
        /*0124*/ 	.byte	0x04, 0x29
        /*0126*/ 	.short	(.L_44 - .L_43)


	//   ....[0]....
.L_43:
        /*0128*/ 	.word	0xffffffff


	//   ....[1]....
        /*012c*/ 	.word	0xffffffff


	//   ....[2]....
        /*0130*/ 	.word	0xffffffff


	//   ....[3]....
        /*0134*/ 	.word	0xffffffff


	//   ....[4]....
        /*0138*/ 	.word	0xffffffff


	//   ....[5]....
        /*013c*/ 	.word	0xffffffff


	//   ....[6]....
        /*0140*/ 	.word	0xffffffff


	//   ....[7]....
        /*0144*/ 	.word	0xffffffff


	//   ....[8]....
        /*0148*/ 	.word	0xffffffff


	//   ....[9]....
        /*014c*/ 	.word	0xffffffff


	//----- nvinfo : EIATTR_COOP_GROUP_INSTR_OFFSETS
	.align		4
.L_44:
        /*0150*/ 	.byte	0x04, 0x28
        /*0152*/ 	.short	(.L_46 - .L_45)


	//   ....[0]....
.L_45:
        /*0154*/ 	.word	0x00000050


	//   ....[1]....
        /*0158*/ 	.word	0x00000310


	//   ....[2]....
        /*015c*/ 	.word	0x00000500


	//   ....[3]....
        /*0160*/ 	.word	0x000009c0


	//   ....[4]....
        /*0164*/ 	.word	0x00000b00


	//   ....[5]....
        /*0168*/ 	.word	0x00000fb0


	//   ....[6]....
        /*016c*/ 	.word	0x000010f0


	//   ....[7]....
        /*0170*/ 	.word	0x000015e0


	//   ....[8]....
        /*0174*/ 	.word	0x000029e0


	//   ....[9]....
        /*0178*/ 	.word	0x00002c50


	//----- nvinfo : EIATTR_VRC_CTA_INIT_COUNT
	.align		4
.L_46:
        /*017c*/ 	.byte	0x02, 0x4a
        /*017e*/ 	.byte	0x80
	.zero		1


	//----- nvinfo : EIATTR_MBARRIER_INSTR_OFFSETS
	.align		4
        /*0180*/ 	.byte	0x04, 0x39
        /*0182*/ 	.short	(.L_48 - .L_47)


	//   ....[0]....
.L_47:
        /*0184*/ 	.word	0x000017f0
        /*0188*/ 	.word	0x000000ff
        /*018c*/ 	.word	0x00010000
        /*0190*/ 	.short	0x0100
        /*0192*/ 	.byte	0x0a
	.zero		1


	//   ....[1]....
        /*0194*/ 	.word	0x00001800
        /*0198*/ 	.word	0x000000ff
        /*019c*/ 	.word	0x00010010
        /*01a0*/ 	.short	0x0100
        /*01a2*/ 	.byte	0x0a
	.zero		1


	//   ....[2]....
        /*01a4*/ 	.word	0x00001b60
        /*01a8*/ 	.word	0x000000ff
        /*01ac*/ 	.word	0x00010000
        /*01b0*/ 	.short	0x010a
        /*01b2*/ 	.byte	0x0a
	.zero		1


	//   ....[3]....
        /*01b4*/ 	.word	0x00001dc0
        /*01b8*/ 	.word	0x000000ff
        /*01bc*/ 	.word	0x00010010
        /*01c0*/ 	.short	0x010a
        /*01c2*/ 	.byte	0x0a
	.zero		1


	//   ....[4]....
        /*01c4*/ 	.word	0x00001fd0
        /*01c8*/ 	.word	0x000000ff
        /*01cc*/ 	.word	0x00010000
        /*01d0*/ 	.short	0x010a
        /*01d2*/ 	.byte	0x0a
	.zero		1


	//   ....[5]....
        /*01d4*/ 	.word	0x00002200
        /*01d8*/ 	.word	0x000000ff
        /*01dc*/ 	.word	0x00010010
        /*01e0*/ 	.short	0x010a
        /*01e2*/ 	.byte	0x0a
	.zero		1


	//   ....[6]....
        /*01e4*/ 	.word	0x00002290
        /*01e8*/ 	.word	0x000000ff
        /*01ec*/ 	.word	0x00010000
        /*01f0*/ 	.short	0x0108
        /*01f2*/ 	.byte	0x0a
	.zero		1


	//   ....[7]....
        /*01f4*/ 	.word	0x000022a0
        /*01f8*/ 	.word	0x000000ff
        /*01fc*/ 	.word	0x00010010
        /*0200*/ 	.short	0x0108
        /*0202*/ 	.byte	0x0a
	.zero		1


	//   ....[8]....
        /*0204*/ 	.word	0x00002c70
        /*0208*/ 	.word	0x000000ff
        /*020c*/ 	.word	0x00010000
        /*0210*/ 	.short	0x010a
        /*0212*/ 	.byte	0x0a
	.zero		1


	//   ....[9]....
        /*0214*/ 	.word	0x00002ca0
        /*0218*/ 	.word	0x000000ff
        /*021c*/ 	.word	0x00010010
        /*0220*/ 	.short	0x010a
        /*0222*/ 	.byte	0x0a
	.zero		1


	//   ....[10]....
        /*0224*/ 	.word	0x00002cd0
        /*0228*/ 	.word	0x000000ff
        /*022c*/ 	.word	0x00010000
        /*0230*/ 	.short	0x010a
        /*0232*/ 	.byte	0x0a
	.zero		1


	//   ....[11]....
        /*0234*/ 	.word	0x00002d00
        /*0238*/ 	.word	0x000000ff
        /*023c*/ 	.word	0x00010010
        /*0240*/ 	.short	0x010a
        /*0242*/ 	.byte	0x0a
	.zero		1


	//----- nvinfo : EIATTR_NUM_MBARRIERS
	.align		4
.L_48:
        /*0244*/ 	.byte	0x03, 0x38
        /*0246*/ 	.short	0x0002


	//----- nvinfo : EIATTR_EXIT_INSTR_OFFSETS
	.align		4
        /*0248*/ 	.byte	0x04, 0x1c
        /*024a*/ 	.short	(.L_50 - .L_49)


	//   ....[0]....
.L_49:
        /*024c*/ 	.word	0x00002c60


	//----- nvinfo : EIATTR_REQNTID
	.align		4
.L_50:
        /*0250*/ 	.byte	0x04, 0x10
        /*0252*/ 	.short	(.L_52 - .L_51)
.L_51:
        /*0254*/ 	.word	0x00000080
        /*0258*/ 	.word	0x00000001
        /*025c*/ 	.word	0x00000001


	//----- nvinfo : EIATTR_CRS_STACK_SIZE
	.align		4
.L_52:
        /*0260*/ 	.byte	0x04, 0x1e
        /*0262*/ 	.short	(.L_54 - .L_53)
.L_53:
        /*0264*/ 	.word	0x00000000


	//----- nvinfo : EIATTR_CBANK_PARAM_SIZE
	.align		4
.L_54:
        /*0268*/ 	.byte	0x03, 0x19
        /*026a*/ 	.short	0x0050


	//----- nvinfo : EIATTR_PARAM_CBANK
	.align		4
        /*026c*/ 	.byte	0x04, 0x0a
        /*026e*/ 	.short	(.L_56 - .L_55)
	.align		4
.L_55:
        /*0270*/ 	.word	index@(.nv.constant0.gluon_tcgen05)
        /*0274*/ 	.short	0x0380
        /*0276*/ 	.short	0x0050


	//----- nvinfo : EIATTR_SW_WAR
	.align		4
.L_56:
        /*0278*/ 	.byte	0x04, 0x36
        /*027a*/ 	.short	(.L_58 - .L_57)
.L_57:
        /*027c*/ 	.word	0x00000008
.L_58:


//--------------------- .nv.compat                --------------------------
	.section	.nv.compat,"",@"SHT_CUDA_COMPAT_INFO"
	.align	4
        /*0000*/ 	.byte	0x02, 0x02, 0x02, 0x00, 0x02, 0x05, 0x05, 0x00, 0x02, 0x03, 0x03, 0x00, 0x02, 0x06, 0x01, 0x00


//--------------------- .nv.callgraph             --------------------------
	.section	.nv.callgraph,"",@"SHT_CUDA_CALLGRAPH"
	.align	4
	.sectionentsize	8
	.align		4
        /*0000*/ 	.word	0x00000000
	.align		4
        /*0004*/ 	.word	0xffffffff
	.align		4
        /*0008*/ 	.word	0x00000000
	.align		4
        /*000c*/ 	.word	0xfffffffe
	.align		4
        /*0010*/ 	.word	0x00000000
	.align		4
        /*0014*/ 	.word	0xfffffffd
	.align		4
        /*0018*/ 	.word	0x00000000
	.align		4
        /*001c*/ 	.word	0xfffffffc


//--------------------- .text.gluon_tcgen05       --------------------------
	.section	.text.gluon_tcgen05,"ax",@progbits
	.align	128
        .global         gluon_tcgen05
        .type           gluon_tcgen05,@function
        .size           gluon_tcgen05,(.L_x_73 - gluon_tcgen05)
        .other          gluon_tcgen05,@"STO_CUDA_ENTRY STV_DEFAULT"
gluon_tcgen05:
.text.gluon_tcgen05:
[----:B------:R-:W1:Y:S01]  /*0000*/  LDC R1, c[0x0][0x37c] ;  /* 0x0000df00ff017b82 */ /* 0x000e620000000800 */
[----:B------:R-:W2:Y:S02]  /*0010*/  S2R R0, SR_TID.X ;  /* 0x0000000000007919 */ /* 0x000ea40000002100 */
[----:B--2---:R-:W-:-:S13]  /*0020*/  ISETP.GE.U32.AND P2, PT, R0, 0x20, PT ;  /* 0x000000200000780c */ /* 0x004fda0003f46070 */
[----:B------:R-:W-:Y:S05]  /*0030*/  @P2 BRA `(.L_x_0) ;  /* 0x0000000000b82947 */ /* 0x000fea0003800000 */
[----:B------:R-:W2:Y:S01]  /*0040*/  S2UR UR6, SR_CgaCtaId ;  /* 0x00000000000679c3 */ /* 0x000ea20000008800 */
[----:B------:R-:W-:Y:S01]  /*0050*/  NOP ;  /* 0x0000000000007918 */ /* 0x000fe20000000000 */
[----:B------:R-:W-:Y:S02]  /*0060*/  UMOV UR4, 0x40 ;  /* 0x0000004000047882 */ /* 0x000fe40000000000 */
[----:B--2---:R-:W-:-:S09]  /*0070*/  ULEA UR4, UR6, UR4, 0x18 ;  /* 0x0000000406047291 */ /* 0x004fd2000f8ec0ff */
[----:B------:R-:W2:Y:S01]  /*0080*/  LDS.U8 R2, [UR4] ;  /* 0x00000004ff027984 */ /* 0x000ea20008000000 */
[----:B------:R-:W-:Y:S02]  /*0090*/  UMOV UR4, 0x400 ;  /* 0x0000040000047882 */ /* 0x000fe40000000000 */
[----:B------:R-:W-:Y:S01]  /*00a0*/  ULEA UR4, UR6, UR4, 0x18 ;  /* 0x0000000406047291 */ /* 0x000fe2000f8ec0ff */
[----:B--2---:R-:W-:-:S13]  /*00b0*/  ISETP.NE.AND P0, PT, R2, RZ, PT ;  /* 0x000000ff0200720c */ /* 0x004fda0003f05270 */
[----:B------:R-:W-:Y:S05]  /*00c0*/  @P0 BRA `(.L_x_1) ;  /* 0x00000000007c0947 */ /* 0x000fea0003800000 */
[----:B------:R-:W-:-:S13]  /*00d0*/  ELECT P0, URZ, PT ;  /* 0x0000000000ff782f */ /* 0x000fda0003800000 */
[----:B------:R-:W-:Y:S05]  /*00e0*/  @!P0 BRA `(.L_x_2) ;  /* 0x0000000000848947 */ /* 0x000fea0003800000 */
[----:B------:R-:W-:Y:S01]  /*00f0*/  UMOV UR5, 0x4 ;  /* 0x0000000400057882 */ /* 0x000fe20000000000 */
[----:B------:R-:W-:Y:S02]  /*0100*/  IMAD.MOV.U32 R5, RZ, RZ, 0x1 ;  /* 0x00000001ff057424 */ /* 0x000fe400078e00ff */
[----:B------:R-:W-:Y:S02]  /*0110*/  IMAD.MOV.U32 R3, RZ, RZ, 0xf ;  /* 0x0000000fff037424 */ /* 0x000fe400078e00ff */
[----:B------:R-:W-:Y:S04]  /*0120*/  DEPBAR.LE SB2, 0x36 ;  /* 0x0000ad800000791a */ /* 0x000fe80000000000 */
[----:B------:R-:W2:Y:S02]  /*0130*/  UTCATOMSWS.FIND_AND_SET.ALIGN UP0, UR5, UR5 ;  /* 0x00000005000575e3 */ /* 0x000ea40008000800 */
[----:B--2---:R-:W-:-:S04]  /*0140*/  PLOP3.LUT P0, PT, PT, PT, UP0, 0x80, 0x8 ;  /* 0x000000000008781c */ /* 0x004fc80003f0f008 */
[----:B------:R-:W-:-:S04]  /*0150*/  SEL R2, RZ, 0xffffffff, !P0 ;  /* 0xffffffffff027807 */ /* 0x000fc80004000000 */
[----:B------:R-:W-:Y:S01]  /*0160*/  ISETP.NE.AND P0, PT, R2, RZ, PT ;  /* 0x000000ff0200720c */ /* 0x000fe20003f05270 */
[----:B------:R-:W-:-:S12]  /*0170*/  IMAD.U32 R2, RZ, RZ, UR5 ;  /* 0x00000005ff027e24 */ /* 0x000fd8000f8e00ff */
[----:B------:R-:W-:Y:S05]  /*0180*/  @P0 BRA `(.L_x_3) ;  /* 0x0000000000240947 */ /* 0x000fea0003800000 */
.L_x_4:
[----:B------:R-:W-:Y:S05]  /*0190*/  NANOSLEEP 0x64 ;  /* 0x000000640000795d */ /* 0x000fea0003800000 */
[----:B------:R-:W-:-:S05]  /*01a0*/  UMOV UR5, 0x4 ;  /* 0x0000000400057882 */ /* 0x000fca0000000000 */
[----:B------:R-:W-:Y:S04]  /*01b0*/  DEPBAR.LE SB2, 0x36 ;  /* 0x0000ad800000791a */ /* 0x000fe80000000000 */
[----:B------:R-:W2:Y:S02]  /*01c0*/  UTCATOMSWS.FIND_AND_SET.ALIGN UP0, UR5, UR5 ;  /* 0x00000005000575e3 */ /* 0x000ea40008000800 */
[----:B--2---:R-:W-:-:S04]  /*01d0*/  PLOP3.LUT P0, PT, PT, PT, UP0, 0x80, 0x8 ;  /* 0x000000000008781c */ /* 0x004fc80003f0f008 */
[----:B------:R-:W-:-:S04]  /*01e0*/  SEL R2, RZ, 0xffffffff, !P0 ;  /* 0xffffffffff027807 */ /* 0x000fc80004000000 */
[----:B------:R-:W-:Y:S01]  /*01f0*/  ISETP.NE.AND P0, PT, R2, RZ, PT ;  /* 0x000000ff0200720c */ /* 0x000fe20003f05270 */
[----:B------:R-:W-:-:S12]  /*0200*/  IMAD.U32 R2, RZ, RZ, UR5 ;  /* 0x00000005ff027e24 */ /* 0x000fd8000f8e00ff */
[----:B------:R-:W-:Y:S05]  /*0210*/  @!P0 BRA `(.L_x_4) ;  /* 0xfffffffc00dc8947 */ /* 0x000fea000383ffff */
.L_x_3:
[C---:B------:R-:W-:Y:S01]  /*0220*/  VIADD R4, R2.reuse, 0x10 ;  /* 0x0000001002047836 */ /* 0x040fe20000000000 */
[----:B------:R-:W-:Y:S01]  /*0230*/  UMOV UR5, 0x50 ;  /* 0x0000005000057882 */ /* 0x000fe20000000000 */
[----:B------:R-:W-:Y:S01]  /*0240*/  SHF.L.U32 R3, R3, R2, RZ ;  /* 0x0000000203037219 */ /* 0x000fe200000006ff */
[----:B------:R-:W-:Y:S01]  /*0250*/  ULEA UR5, UR6, UR5, 0x18 ;  /* 0x0000000506057291 */ /* 0x000fe2000f8ec0ff */
[----:B------:R-:W-:Y:S01]  /*0260*/  IMAD.SHL.U32 R2, R2, 0x20, RZ ;  /* 0x0000002002027824 */ /* 0x000fe200078e00ff */
[----:B------:R-:W-:-:S04]  /*0270*/  SHF.L.U32 R4, R5, R4, RZ ;  /* 0x0000000405047219 */ /* 0x000fc800000006ff */
[----:B------:R-:W-:-:S05]  /*0280*/  LOP3.LUT R3, R4, R3, RZ, 0xfc, !PT ;  /* 0x0000000304037212 */ /* 0x000fca00078efcff */
[----:B------:R2:W-:Y:S04]  /*0290*/  ATOMS.OR RZ, [UR5], R3 ;  /* 0x00000003ffff798c */ /* 0x0005e8000b000005 */
[----:B------:R2:W-:Y:S01]  /*02a0*/  STS [UR4], R2 ;  /* 0x00000002ff007988 */ /* 0x0005e20008000804 */
[----:B------:R-:W-:Y:S05]  /*02b0*/  BRA `(.L_x_2) ;  /* 0x0000000000107947 */ /* 0x000fea0003800000 */
.L_x_1:
[----:B------:R-:W-:Y:S01]  /*02c0*/  IMAD.MOV.U32 R3, RZ, RZ, -0x1 ;  /* 0xffffffffff037424 */ /* 0x000fe200078e00ff */
[----:B------:R-:W-:-:S04]  /*02d0*/  MOV R2, 0x300 ;  /* 0x0000030000027802 */ /* 0x000fc80000000f00 */
[----:B------:R2:W-:Y:S03]  /*02e0*/  STS [UR4], R3 ;  /* 0x00000003ff007988 */ /* 0x0005e60008000804 */
[----:B-12---:R-:W-:Y:S05]  /*02f0*/  CALL.REL.NOINC `($__internal_1_$__cuda_sm10x_tcgen05_guardrail_trap_phase_invalid_during_alloc) ;  /* 0x0000002800987944 */ /* 0x006fea0003c00000 */
.L_x_2:
[----:B------:R-:W-:Y:S05]  /*0300*/  WARPSYNC.ALL ;  /* 0x0000000000007948 */ /* 0x000fea0003800000 */
[----:B------:R-:W-:Y:S01]  /*0310*/  NOP ;  /* 0x0000000000007918 */ /* 0x000fe20000000000 */
.L_x_0:
[----:B------:R-:W3:Y:S08]  /*0320*/  S2UR UR4, SR_CgaCtaId ;  /* 0x00000000000479c3 */ /* 0x000ef00000008800 */
[----:B------:R-:W-:Y:S01]  /*0330*/  BAR.SYNC.DEFER_BLOCKING 0x0 ;  /* 0x0000000000007b1d */ /* 0x000fe20000010000 */
[----:B------:R-:W-:-:S05]  /*0340*/  LOP3.LUT R132, R0, 0x7f, RZ, 0xc0, !PT ;  /* 0x0000007f00847812 */ /* 0x000fca00078ec0ff */
[----:B------:R-:W-:Y:S02]  /*0350*/  UMOV UR10, 0x400 ;  /* 0x00000400000a7882 */ /* 0x000fe40000000000 */
[----:B------:R-:W4:Y:S08]  /*0360*/  LDC R4, c[0x0][0x398] ;  /* 0x0000e600ff047b82 */ /* 0x000f300000000800 */
[----:B------:R-:W5:Y:S01]  /*0370*/  LDC R12, c[0x0][0x3a0] ;  /* 0x0000e800ff0c7b82 */ /* 0x000f620000000800 */
[----:B---3--:R-:W-:-:S07]  /*0380*/  ULEA UR10, UR4, UR10, 0x18 ;  /* 0x0000000a040a7291 */ /* 0x008fce000f8ec0ff */
[----:B------:R-:W3:Y:S02]  /*0390*/  S2UR UR15, SR_CTAID.Y ;  /* 0x00000000000f79c3 */ /* 0x000ee40000002600 */
[----:B--2---:R-:W2:Y:S06]  /*03a0*/  LDS R3, [UR10] ;  /* 0x0000000aff037984 */ /* 0x004eac0008000800 */
[----:B------:R-:W-:Y:S06]  /*03b0*/  BAR.SYNC.DEFER_BLOCKING 0x0 ;  /* 0x0000000000007b1d */ /* 0x000fec0000010000 */
[----:B------:R-:W-:Y:S05]  /*03c0*/  @P2 BRA `(.L_x_5) ;  /* 0x0000000000182947 */ /* 0x000fea0003800000 */
[----:B------:R-:W-:Y:S01]  /*03d0*/  ELECT P0, URZ, PT ;  /* 0x0000000000ff782f */ /* 0x000fe20003800000 */
[----:B------:R-:W-:Y:S01]  /*03e0*/  IMAD.MOV.U32 R2, RZ, RZ, 0x1 ;  /* 0x00000001ff027424 */ /* 0x000fe200078e00ff */
[----:B------:R-:W-:Y:S01]  /*03f0*/  UMOV UR5, 0x40 ;  /* 0x0000004000057882 */ /* 0x000fe20000000000 */
[----:B------:R-:W-:Y:S01]  /*0400*/  UVIRTCOUNT.DEALLOC.SMPOOL 0x80 ;  /* 0x000000800000784c */ /* 0x000fe20000000000 */
[----:B------:R-:W-:-:S09]  /*0410*/  ULEA UR5, UR4, UR5, 0x18 ;  /* 0x0000000504057291 */ /* 0x000fd2000f8ec0ff */
[----:B------:R5:W-:Y:S03]  /*0420*/  @P0 STS.U8 [UR5], R2 ;  /* 0x00000002ff000988 */ /* 0x000be60008000005 */
.L_x_5:
[----:B------:R-:W5:Y:S01]  /*0430*/  S2UR UR4, SR_CTAID.Z ;  /* 0x00000000000479c3 */ /* 0x000f620000002700 */
[----:B------:R-:W4:Y:S01]  /*0440*/  LDCU UR5, c[0x0][0x370] ;  /* 0x00006e00ff0577ac */ /* 0x000f220008000800 */
[----:B------:R-:W-:Y:S01]  /*0450*/  ISETP.GE.U32.AND P0, PT, R132, 0x20, PT ;  /* 0x000000208400780c */ /* 0x000fe20003f06070 */
[----:B----4-:R-:W-:Y:S01]  /*0460*/  VIADD R4, R4, 0xffffffff ;  /* 0xffffffff04047836 */ /* 0x010fe20000000000 */
[C---:B------:R-:W-:Y:S01]  /*0470*/  ISETP.NE.U32.AND P3, PT, R132.reuse, RZ, PT ;  /* 0x000000ff8400720c */ /* 0x040fe20003f65070 */
[----:B------:R-:W5:Y:S01]  /*0480*/  LDCU UR6, c[0x0][0x374] ;  /* 0x00006e80ff0677ac */ /* 0x000f620008000800 */
[----:B------:R-:W-:Y:S01]  /*0490*/  LEA R10, R132, UR10, 0x2 ;  /* 0x0000000a840a7c11 */ /* 0x000fe2000f8e10ff */
[----:B-----5:R-:W-:Y:S01]  /*04a0*/  VIADD R11, R12, 0xffffffff ;  /* 0xffffffff0c0b7836 */ /* 0x020fe20000000000 */
[----:B------:R-:W4:Y:S01]  /*04b0*/  S2UR UR27, SR_CTAID.X ;  /* 0x00000000001b79c3 */ /* 0x000f220000002500 */
[----:B------:R-:W5:Y:S01]  /*04c0*/  LDCU.64 UR12, c[0x0][0x3c0] ;  /* 0x00007800ff0c77ac */ /* 0x000f620008000a00 */
[----:B--2---:R-:W-:Y:S01]  /*04d0*/  R2UR UR32, R3 ;  /* 0x00000000032072ca */ /* 0x004fe200000e0000 */
[----:B------:R-:W-:Y:S04]  /*04e0*/  BSSY.RECONVERGENT B0, `(.L_x_6) ;  /* 0x0000011000007945 */ /* 0x000fe80003800200 */
[----:B------:R2:W-:Y:S01]  /*04f0*/  @!P0 STS [R10], RZ ;  /* 0x000000ff0a008388 */ /* 0x0005e20000000800 */
[----:B------:R-:W-:-:S03]  /*0500*/  NOP ;  /* 0x0000000000007918 */ /* 0x000fc60000000000 */
[----:B------:R2:W-:Y:S01]  /*0510*/  @!P3 STS [UR10+0x24], R4 ;  /* 0x00002404ff00b988 */ /* 0x0005e2000800080a */
[----:B---3--:R-:W-:-:S03]  /*0520*/  UIMAD UR4, UR4, UR6, UR15 ;  /* 0x00000006040472a4 */ /* 0x008fc6000f8e020f */
[----:B------:R2:W-:Y:S01]  /*0530*/  @!P3 STS [UR10+0x20], R11 ;  /* 0x0000200bff00b988 */ /* 0x0005e2000800080a */
[----:B----4-:R-:W-:-:S04]  /*0540*/  UIMAD UR4, UR4, UR5, UR27 ;  /* 0x00000005040472a4 */ /* 0x010fc8000f8e021b */
[----:B------:R-:W-:-:S04]  /*0550*/  UIMAD UR4, UR4, 0x180, URZ ;  /* 0x00000180040478a4 */ /* 0x000fc8000f8e02ff */
[----:B-----5:R-:W-:-:S04]  /*0560*/  UIADD3 UR8, UP0, UPT, UR4, UR12, URZ ;  /* 0x0000000c04087290 */ /* 0x020fc8000ff1e0ff */
[----:B------:R-:W-:Y:S01]  /*0570*/  ULEA.HI.X.SX32 UR9, UR4, UR13, 0x1, UP0 ;  /* 0x0000000d04097291 */ /* 0x000fe200080f0eff */
[----:B--2---:R-:W-:Y:S11]  /*0580*/  @P3 BRA `(.L_x_7) ;  /* 0x0000000000183947 */ /* 0x004ff60003800000 */
[----:B------:R-:W2:Y:S01]  /*0590*/  LDS R2, [UR10+0x8] ;  /* 0x0000080aff027984 */ /* 0x000ea20008000800 */
[----:B------:R-:W3:Y:S01]  /*05a0*/  LDC.64 R6, c[0x0][0x380] ;  /* 0x0000e000ff067b82 */ /* 0x000ee20000000a00 */
[----:B------:R-:W-:Y:S02]  /*05b0*/  IMAD.MOV.U32 R3, RZ, RZ, 0x70 ;  /* 0x00000070ff037424 */ /* 0x000fe400078e00ff */
[----:B---3--:R3:W-:Y:S03]  /*05c0*/  STS.64 [UR10], R6 ;  /* 0x00000006ff007988 */ /* 0x0087e60008000a0a */
[----:B--2---:R-:W-:-:S05]  /*05d0*/  LOP3.LUT R2, R2, 0x10, R3, 0xd8, !PT ;  /* 0x0000001002027812 */ /* 0x004fca00078ed803 */
[----:B------:R3:W-:Y:S02]  /*05e0*/  STS [UR10+0x8], R2 ;  /* 0x00000802ff007988 */ /* 0x0007e4000800080a */
.L_x_7:
[----:B------:R-:W-:Y:S05]  /*05f0*/  BSYNC.RECONVERGENT B0 ;  /* 0x0000000000007941 */ /* 0x000fea0003800200 */
.L_x_6:
[----:B------:R-:W-:Y:S04]  /*0600*/  BSSY.RECONVERGENT B0, `(.L_x_8) ;  /* 0x000000a000007945 */ /* 0x000fe80003800200 */
[----:B------:R-:W-:Y:S05]  /*0610*/  @P3 BRA `(.L_x_9) ;  /* 0x0000000000203947 */ /* 0x000fea0003800000 */
[----:B---3--:R-:W2:Y:S01]  /*0620*/  LDS R2, [UR10+0x34] ;  /* 0x0000340aff027984 */ /* 0x008ea20008000800 */
[----:B------:R-:W-:Y:S02]  /*0630*/  IMAD.MOV.U32 R3, RZ, RZ, 0x3f000000 ;  /* 0x3f000000ff037424 */ /* 0x000fe400078e00ff */
[----:B------:R-:W-:Y:S01]  /*0640*/  @!P3 IMAD.MOV.U32 R5, RZ, RZ, 0x7f ;  /* 0x0000007fff05b424 */ /* 0x000fe200078e00ff */
[----:B------:R-:W3:Y:S02]  /*0650*/  @!P3 LDS R6, [UR10+0x38] ;  /* 0x0000380aff06b984 */ /* 0x000ee40008000800 */
[----:B--2---:R-:W-:Y:S02]  /*0660*/  LOP3.LUT R2, R2, 0xff000000, R3, 0xb8, !PT ;  /* 0xff00000002027812 */ /* 0x004fe400078eb803 */
[----:B---3--:R-:W-:-:S03]  /*0670*/  @!P3 LOP3.LUT R3, R6, 0xff, R5, 0xb8, !PT ;  /* 0x000000ff0603b812 */ /* 0x008fc600078eb805 */
[----:B------:R2:W-:Y:S04]  /*0680*/  STS [UR10+0x34], R2 ;  /* 0x00003402ff007988 */ /* 0x0005e8000800080a */
[----:B------:R2:W-:Y:S02]  /*0690*/  @!P3 STS [UR10+0x38], R3 ;  /* 0x00003803ff00b988 */ /* 0x0005e4000800080a */
.L_x_9:
[----:B------:R-:W-:Y:S05]  /*06a0*/  BSYNC.RECONVERGENT B0 ;  /* 0x0000000000007941 */ /* 0x000fea0003800200 */
.L_x_8:
[----:B------:R-:W-:Y:S04]  /*06b0*/  BSSY.RECONVERGENT B0, `(.L_x_10) ;  /* 0x000000e000007945 */ /* 0x000fe80003800200 */
[----:B------:R-:W-:Y:S05]  /*06c0*/  @P3 BRA `(.L_x_11) ;  /* 0x0000000000303947 */ /* 0x000fea0003800000 */
[----:B--2---:R-:W2:Y:S01]  /*06d0*/  LDS R3, [UR10+0x34] ;  /* 0x0000340aff037984 */ /* 0x004ea20008000800 */
[----:B------:R-:W4:Y:S03]  /*06e0*/  LDC.64 R8, c[0x0][0x3a8] ;  /* 0x0000ea00ff087b82 */ /* 0x000f260000000a00 */
[----:B---3--:R-:W3:Y:S01]  /*06f0*/  LDS R2, [UR10+0x1c] ;  /* 0x00001c0aff027984 */ /* 0x008ee20008000800 */
[C---:B----4-:R-:W-:Y:S01]  /*0700*/  SHF.L.U64.HI R6, R8.reuse, 0x1, R9 ;  /* 0x0000000108067819 */ /* 0x050fe20000010209 */
[----:B------:R-:W-:-:S03]  /*0710*/  IMAD.SHL.U32 R5, R8, 0x2, RZ ;  /* 0x0000000208057824 */ /* 0x000fc600078e00ff */
[--C-:B------:R-:W-:Y:S02]  /*0720*/  SHF.R.U32.HI R7, RZ, 0x4, R6.reuse ;  /* 0x00000004ff077819 */ /* 0x100fe40000011606 */
[----:B------:R-:W-:-:S05]  /*0730*/  SHF.R.U64 R5, R5, 0x4, R6 ;  /* 0x0000000405057819 */ /* 0x000fca0000001206 */
[----:B------:R4:W-:Y:S01]  /*0740*/  STS [UR10+0xc], R5 ;  /* 0x00000c05ff007988 */ /* 0x0009e2000800080a */
[----:B--2---:R-:W-:Y:S02]  /*0750*/  LOP3.LUT R3, R3, 0x7, RZ, 0xb8, !PT ;  /* 0x0000000703037812 */ /* 0x004fe400078eb8ff */
[----:B---3--:R-:W-:-:S03]  /*0760*/  LOP3.LUT R2, R2, 0xf, R7, 0xb8, !PT ;  /* 0x0000000f02027812 */ /* 0x008fc600078eb807 */
[----:B------:R4:W-:Y:S04]  /*0770*/  STS [UR10+0x34], R3 ;  /* 0x00003403ff007988 */ /* 0x0009e8000800080a */
[----:B------:R4:W-:Y:S02]  /*0780*/  STS [UR10+0x1c], R2 ;  /* 0x00001c02ff007988 */ /* 0x0009e4000800080a */
.L_x_11:
[----:B------:R-:W-:Y:S05]  /*0790*/  BSYNC.RECONVERGENT B0 ;  /* 0x0000000000007941 */ /* 0x000fea0003800200 */
.L_x_10:
[----:B------:R-:W-:Y:S04]  /*07a0*/  BSSY.RECONVERGENT B1, `(.L_x_12) ;  /* 0x000001a000017945 */ /* 0x000fe80003800200 */
[----:B------:R-:W-:Y:S04]  /*07b0*/  BSSY.RELIABLE B0, `(.L_x_13) ;  /* 0x0000015000007945 */ /* 0x000fe80003800100 */
[----:B------:R-:W-:Y:S05]  /*07c0*/  @P3 BRA `(.L_x_14) ;  /* 0x0000000000203947 */ /* 0x000fea0003800000 */
[----:B--234-:R-:W2:Y:S02]  /*07d0*/  LDS R2, [UR10+0x34] ;  /* 0x0000340aff027984 */ /* 0x01cea40008000800 */
[----:B--2---:R-:W-:-:S05]  /*07e0*/  LOP3.LUT R2, R2, 0x38, RZ, 0xb8, !PT ;  /* 0x0000003802027812 */ /* 0x004fca00078eb8ff */
[----:B------:R2:W-:Y:S01]  /*07f0*/  STS [UR10+0x34], R2 ;  /* 0x00003402ff007988 */ /* 0x0005e2000800080a */
[----:B------:R-:W-:Y:S05]  /*0800*/  @P3 BRA `(.L_x_15) ;  /* 0x0000000000203947 */ /* 0x000fea0003800000 */
[----:B--2---:R-:W2:Y:S01]  /*0810*/  LDS R2, [UR10+0x8] ;  /* 0x0000080aff027984 */ /* 0x004ea20008000800 */
[----:B------:R-:W-:-:S05]  /*0820*/  IMAD.MOV.U32 R3, RZ, RZ, 0x780 ;  /* 0x00000780ff037424 */ /* 0x000fca00078e00ff */
[----:B--2---:R-:W-:-:S05]  /*0830*/  LOP3.LUT R2, R2, 0x300, R3, 0xd8, !PT ;  /* 0x0000030002027812 */ /* 0x004fca00078ed803 */
[----:B------:R5:W-:Y:S02]  /*0840*/  STS [UR10+0x8], R2 ;  /* 0x00000802ff007988 */ /* 0x000be4000800080a */
.L_x_14:
[----:B------:R-:W-:Y:S05]  /*0850*/  @P3 BRA `(.L_x_16) ;  /* 0x0000000000283947 */ /* 0x000fea0003800000 */
[----:B--2345:R-:W2:Y:S02]  /*0860*/  LDS R2, [UR10+0x8] ;  /* 0x0000080aff027984 */ /* 0x03cea40008000800 */
[----:B--2---:R-:W-:-:S05]  /*0870*/  LOP3.LUT R2, R2, 0x1800, RZ, 0xb8, !PT ;  /* 0x0000180002027812 */ /* 0x004fca00078eb8ff */
[----:B------:R3:W-:Y:S02]  /*0880*/  STS [UR10+0x8], R2 ;  /* 0x00000802ff007988 */ /* 0x0007e4000800080a */
.L_x_15:
[----:B------:R-:W-:Y:S05]  /*0890*/  @P3 BREAK.RELIABLE B0 ;  /* 0x0000000000003942 */ /* 0x000fea0003800100 */
[----:B------:R-:W-:Y:S05]  /*08a0*/  @P3 BRA `(.L_x_17) ;  /* 0x0000000000243947 */ /* 0x000fea0003800000 */
[----:B------:R-:W4:Y:S01]  /*08b0*/  LDS R3, [UR10+0x8] ;  /* 0x0000080aff037984 */ /* 0x000f220008000800 */
[----:B--23--:R-:W-:-:S05]  /*08c0*/  IMAD.MOV.U32 R2, RZ, RZ, 0x6000 ;  /* 0x00006000ff027424 */ /* 0x00cfca00078e00ff */
[----:B----4-:R-:W-:-:S04]  /*08d0*/  LOP3.LUT R2, R3, 0x6000, R2, 0xd8, !PT ;  /* 0x0000600003027812 */ /* 0x010fc800078ed802 */
[----:B------:R-:W-:-:S05]  /*08e0*/  LOP3.LUT R2, R2, 0x400000, RZ, 0xb8, !PT ;  /* 0x0040000002027812 */ /* 0x000fca00078eb8ff */
[----:B------:R2:W-:Y:S02]  /*08f0*/  STS [UR10+0x8], R2 ;  /* 0x00000802ff007988 */ /* 0x0005e4000800080a */
.L_x_16:
[----:B------:R-:W-:Y:S05]  /*0900*/  BSYNC.RELIABLE B0 ;  /* 0x0000000000007941 */ /* 0x000fea0003800100 */
.L_x_13:
[----:B--2345:R-:W2:Y:S02]  /*0910*/  @!P3 LDS R2, [UR10+0x8] ;  /* 0x0000080aff02b984 */ /* 0x03cea40008000800 */
[----:B--2---:R-:W-:-:S05]  /*0920*/  @!P3 LOP3.LUT R2, R2, 0x8000, RZ, 0xb8, !PT ;  /* 0x000080000202b812 */ /* 0x004fca00078eb8ff */
[----:B------:R4:W-:Y:S02]  /*0930*/  @!P3 STS [UR10+0x8], R2 ;  /* 0x00000802ff00b988 */ /* 0x0009e4000800080a */
.L_x_17:
[----:B------:R-:W-:Y:S05]  /*0940*/  BSYNC.RECONVERGENT B1 ;  /* 0x0000000000017941 */ /* 0x000fea0003800200 */
.L_x_12:
[----:B------:R-:W-:Y:S05]  /*0950*/  WARPSYNC.ALL ;  /* 0x0000000000007948 */ /* 0x000fea0003800000 */
[----:B------:R-:W-:Y:S01]  /*0960*/  NOP ;  /* 0x0000000000007918 */ /* 0x000fe20000000000 */
[----:B------:R-:W5:Y:S02]  /*0970*/  LDC R5, c[0x0][0x39c] ;  /* 0x0000e700ff057b82 */ /* 0x000f640000000800 */
[----:B-----5:R-:W-:Y:S01]  /*0980*/  VIADD R5, R5, 0xffffffff ;  /* 0xffffffff05057836 */ /* 0x020fe20000000000 */
[----:B------:R-:W-:Y:S06]  /*0990*/  @P0 BRA `(.L_x_18) ;  /* 0x0000000000300947 */ /* 0x000fec0003800000 */
[----:B--234-:R-:W2:Y:S01]  /*09a0*/  S2R R2, SR_LANEID ;  /* 0x0000000000027919 */ /* 0x01cea20000000000 */
[----:B------:R-:W-:Y:S05]  /*09b0*/  WARPSYNC.ALL ;  /* 0x0000000000007948 */ /* 0x000fea0003800000 */
[----:B------:R-:W-:Y:S01]  /*09c0*/  NOP ;  /* 0x0000000000007918 */ /* 0x000fe20000000000 */
[----:B--2---:R-:W-:-:S05]  /*09d0*/  IMAD.SHL.U32 R6, R2, 0x4, RZ ;  /* 0x0000000402067824 */ /* 0x004fca00078e00ff */
[----:B------:R-:W2:Y:S01]  /*09e0*/  LDS R7, [R6+UR10] ;  /* 0x0000000a06077984 */ /* 0x000ea20008000800 */
[----:B------:R-:W-:-:S05]  /*09f0*/  IADD3 R2, P1, PT, R6, UR8, RZ ;  /* 0x0000000806027c10 */ /* 0x000fca000ff3e0ff */
[----:B------:R-:W-:-:S05]  /*0a00*/  IMAD.X R3, RZ, RZ, UR9, P1 ;  /* 0x00000009ff037e24 */ /* 0x000fca00088e06ff */
[----:B--2---:R5:W2:Y:S01]  /*0a10*/  ATOMG.E.EXCH.STRONG.GPU PT, RZ, [R2], R7 ;  /* 0x0000000702ff73a8 */ /* 0x004aa200041ee100 */
[----:B------:R-:W-:-:S04]  /*0a20*/  DEPBAR {5,4,3,2,1,0} ;  /* 0x0000003f0000791a */ /* 0x000fc80000000000 */
[----:B------:R-:W3:Y:S02]  /*0a30*/  CCTL.E.C.LDCU.IV.DEEP [UR8] ;  /* 0x0000000008007540 */ /* 0x000ee40009c08000 */
[----:B---3--:R5:W-:Y:S01]  /*0a40*/  UTMACCTL.IV [UR8] ;  /* 0x00000000080079b9 */ /* 0x008be20008000000 */
[----:B------:R-:W-:Y:S01]  /*0a50*/  NOP ;  /* 0x0000000000007918 */ /* 0x000fe20000000000 */
.L_x_18:
[----:B------:R-:W-:Y:S05]  /*0a60*/  @P0 BRA `(.L_x_19) ;  /* 0x00000000000c0947 */ /* 0x000fea0003800000 */
[----:B------:R0:W-:Y:S01]  /*0a70*/  UTMACMDFLUSH ;  /* 0x00000000000079b7 */ /* 0x0001e20000000000 */
[----:B------:R-:W-:Y:S05]  /*0a80*/  @P0 BRA `(.L_x_19) ;  /* 0x0000000000040947 */ /* 0x000fea0003800000 */
[----:B------:R-:W-:-:S04]  /*0a90*/  DEPBAR.LE SB0, 0x0 ;  /* 0x000080000000791a */ /* 0x000fc80000000000 */
.L_x_19:
[----:B------:R-:W-:Y:S05]  /*0aa0*/  WARPSYNC.ALL ;  /* 0x0000000000007948 */ /* 0x000fea0003800000 */
[----:B------:R-:W-:Y:S01]  /*0ab0*/  NOP ;  /* 0x0000000000007918 */ /* 0x000fe20000000000 */
[----:B--2---:R-:W-:Y:S06]  /*0ac0*/  BAR.SYNC.DEFER_BLOCKING 0x0 ;  /* 0x0000000000007b1d */ /* 0x004fec0000010000 */
[----:B------:R-:W-:Y:S02]  /*0ad0*/  BSSY.RECONVERGENT B1, `(.L_x_20) ;  /* 0x000000b000017945 */ /* 0x000fe40003800200 */
[----:B------:R-:W-:Y:S06]  /*0ae0*/  BAR.SYNC.DEFER_BLOCKING 0x0 ;  /* 0x0000000000007b1d */ /* 0x000fec0000010000 */
[----:B------:R2:W-:Y:S01]  /*0af0*/  @!P0 STS [R10], RZ ;  /* 0x000000ff0a008388 */ /* 0x0005e20000000800 */
[----:B------:R-:W-:Y:S01]  /*0b00*/  NOP ;  /* 0x0000000000007918 */ /* 0x000fe20000000000 */
[----:B------:R-:W-:Y:S05]  /*0b10*/  @P3 BRA `(.L_x_21) ;  /* 0x0000000000183947 */ /* 0x000fea0003800000 */
[----:B---345:R-:W3:Y:S01]  /*0b20*/  LDS R2, [UR10+0x8] ;  /* 0x0000080aff027984 */ /* 0x038ee20008000800 */
[----:B------:R-:W4:Y:S01]  /*0b30*/  LDC.64 R6, c[0x0][0x388] ;  /* 0x0000e200ff067b82 */ /* 0x000f220000000a00 */
[----:B------:R-:W-:Y:S02]  /*0b40*/  IMAD.MOV.U32 R3, RZ, RZ, 0x70 ;  /* 0x00000070ff037424 */ /* 0x000fe400078e00ff */
[----:B----4-:R4:W-:Y:S03]  /*0b50*/  STS.64 [UR10], R6 ;  /* 0x00000006ff007988 */ /* 0x0109e60008000a0a */
[----:B---3--:R-:W-:-:S05]  /*0b60*/  LOP3.LUT R2, R2, 0x10, R3, 0xd8, !PT ;  /* 0x0000001002027812 */ /* 0x008fca00078ed803 */
[----:B------:R4:W-:Y:S02]  /*0b70*/  STS [UR10+0x8], R2 ;  /* 0x00000802ff007988 */ /* 0x0009e4000800080a */
.L_x_21:
[----:B-----5:R-:W-:Y:S05]  /*0b80*/  BSYNC.RECONVERGENT B1 ;  /* 0x0000000000017941 */ /* 0x020fea0003800200 */
.L_x_20:
[----:B------:R-:W-:Y:S04]  /*0b90*/  BSSY.RECONVERGENT B1, `(.L_x_22) ;  /* 0x000000a000017945 */ /* 0x000fe80003800200 */
[----:B------:R-:W-:Y:S05]  /*0ba0*/  @P3 BRA `(.L_x_23) ;  /* 0x0000000000203947 */ /* 0x000fea0003800000 */
[----:B---34-:R-:W3:Y:S01]  /*0bb0*/  LDS R2, [UR10+0x34] ;  /* 0x0000340aff027984 */ /* 0x018ee20008000800 */
[----:B------:R-:W-:Y:S02]  /*0bc0*/  IMAD.MOV.U32 R7, RZ, RZ, 0x3f000000 ;  /* 0x3f000000ff077424 */ /* 0x000fe400078e00ff */
[----:B------:R-:W-:Y:S01]  /*0bd0*/  @!P3 IMAD.MOV.U32 R6, RZ, RZ, 0x7f ;  /* 0x0000007fff06b424 */ /* 0x000fe200078e00ff */
[----:B------:R-:W4:Y:S02]  /*0be0*/  @!P3 LDS R3, [UR10+0x38] ;  /* 0x0000380aff03b984 */ /* 0x000f240008000800 */
[----:B---3--:R-:W-:Y:S02]  /*0bf0*/  LOP3.LUT R2, R2, 0xff000000, R7, 0xb8, !PT ;  /* 0xff00000002027812 */ /* 0x008fe400078eb807 */
[----:B----4-:R-:W-:-:S03]  /*0c00*/  @!P3 LOP3.LUT R3, R3, 0xff, R6, 0xb8, !PT ;  /* 0x000000ff0303b812 */ /* 0x010fc600078eb806 */
[----:B------:R5:W-:Y:S04]  /*0c10*/  STS [UR10+0x34], R2 ;  /* 0x00003402ff007988 */ /* 0x000be8000800080a */
[----:B------:R5:W-:Y:S02]  /*0c20*/  @!P3 STS [UR10+0x38], R3 ;  /* 0x00003803ff00b988 */ /* 0x000be4000800080a */
.L_x_23:
[----:B------:R-:W-:Y:S05]  /*0c30*/  BSYNC.RECONVERGENT B1 ;  /* 0x0000000000017941 */ /* 0x000fea0003800200 */
.L_x_22:
[----:B------:R-:W-:Y:S04]  /*0c40*/  BSSY.RECONVERGENT B1, `(.L_x_24) ;  /* 0x0000004000017945 */ /* 0x000fe80003800200 */
[----:B------:R-:W-:Y:S05]  /*0c50*/  @P3 BRA `(.L_x_25) ;  /* 0x0000000000083947 */ /* 0x000fea0003800000 */
[----:B------:R2:W-:Y:S04]  /*0c60*/  STS [UR10+0x24], R11 ;  /* 0x0000240bff007988 */ /* 0x0005e8000800080a */
[----:B------:R2:W-:Y:S02]  /*0c70*/  STS [UR10+0x20], R5 ;  /* 0x00002005ff007988 */ /* 0x0005e4000800080a */
.L_x_25:
[----:B------:R-:W-:Y:S05]  /*0c80*/  BSYNC.RECONVERGENT B1 ;  /* 0x0000000000017941 */ /* 0x000fea0003800200 */
.L_x_24:
[----:B------:R-:W-:Y:S04]  /*0c90*/  BSSY.RECONVERGENT B1, `(.L_x_26) ;  /* 0x000000e000017945 */ /* 0x000fe80003800200 */
[----:B------:R-:W-:Y:S05]  /*0ca0*/  @P3 BRA `(.L_x_27) ;  /* 0x0000000000303947 */ /* 0x000fea0003800000 */
[----:B-----5:R-:W5:Y:S01]  /*0cb0*/  LDS R3, [UR10+0x34] ;  /* 0x0000340aff037984 */ /* 0x020f620008000800 */
[----:B----4-:R-:W4:Y:S03]  /*0cc0*/  LDC.64 R6, c[0x0][0x3b0] ;  /* 0x0000ec00ff067b82 */ /* 0x010f260000000a00 */
[----:B---3--:R-:W3:Y:S01]  /*0cd0*/  LDS R2, [UR10+0x1c] ;  /* 0x00001c0aff027984 */ /* 0x008ee20008000800 */
[C---:B----4-:R-:W-:Y:S01]  /*0ce0*/  SHF.L.U64.HI R7, R6.reuse, 0x1, R7 ;  /* 0x0000000106077819 */ /* 0x050fe20000010207 */
[----:B------:R-:W-:-:S03]  /*0cf0*/  IMAD.SHL.U32 R6, R6, 0x2, RZ ;  /* 0x0000000206067824 */ /* 0x000fc600078e00ff */
[--C-:B------:R-:W-:Y:S02]  /*0d00*/  SHF.R.U32.HI R9, RZ, 0x4, R7.reuse ;  /* 0x00000004ff097819 */ /* 0x100fe40000011607 */
[----:B------:R-:W-:-:S05]  /*0d10*/  SHF.R.U64 R6, R6, 0x4, R7 ;  /* 0x0000000406067819 */ /* 0x000fca0000001207 */
[----:B------:R4:W-:Y:S01]  /*0d20*/  STS [UR10+0xc], R6 ;  /* 0x00000c06ff007988 */ /* 0x0009e2000800080a */
[----:B-----5:R-:W-:Y:S02]  /*0d30*/  LOP3.LUT R3, R3, 0x7, RZ, 0xb8, !PT ;  /* 0x0000000703037812 */ /* 0x020fe400078eb8ff */
[----:B---3--:R-:W-:-:S03]  /*0d40*/  LOP3.LUT R2, R2, 0xf, R9, 0xb8, !PT ;  /* 0x0000000f02027812 */ /* 0x008fc600078eb809 */
[----:B------:R4:W-:Y:S04]  /*0d50*/  STS [UR10+0x34], R3 ;  /* 0x00003403ff007988 */ /* 0x0009e8000800080a */
[----:B------:R4:W-:Y:S02]  /*0d60*/  STS [UR10+0x1c], R2 ;  /* 0x00001c02ff007988 */ /* 0x0009e4000800080a */
.L_x_27:
[----:B------:R-:W-:Y:S05]  /*0d70*/  BSYNC.RECONVERGENT B1 ;  /* 0x0000000000017941 */ /* 0x000fea0003800200 */
.L_x_26:
[----:B------:R-:W-:Y:S04]  /*0d80*/  BSSY.RECONVERGENT B2, `(.L_x_28) ;  /* 0x000001a000027945 */ /* 0x000fe80003800200 */
[----:B------:R-:W-:Y:S04]  /*0d90*/  BSSY.RELIABLE B1, `(.L_x_29) ;  /* 0x0000015000017945 */ /* 0x000fe80003800100 */
[----:B------:R-:W-:Y:S05]  /*0da0*/  @P3 BRA `(.L_x_30) ;  /* 0x0000000000203947 */ /* 0x000fea0003800000 */
[----:B---345:R-:W3:Y:S02]  /*0db0*/  LDS R2, [UR10+0x34] ;  /* 0x0000340aff027984 */ /* 0x038ee40008000800 */
[----:B---3--:R-:W-:-:S05]  /*0dc0*/  LOP3.LUT R2, R2, 0x38, RZ, 0xb8, !PT ;  /* 0x0000003802027812 */ /* 0x008fca00078eb8ff */
[----:B------:R3:W-:Y:S01]  /*0dd0*/  STS [UR10+0x34], R2 ;  /* 0x00003402ff007988 */ /* 0x0007e2000800080a */
[----:B------:R-:W-:Y:S05]  /*0de0*/  @P3 BRA `(.L_x_31) ;  /* 0x0000000000203947 */ /* 0x000fea0003800000 */
[----:B---3--:R-:W3:Y:S01]  /*0df0*/  LDS R2, [UR10+0x8] ;  /* 0x0000080aff027984 */ /* 0x008ee20008000800 */
[----:B------:R-:W-:-:S05]  /*0e00*/  IMAD.MOV.U32 R3, RZ, RZ, 0x780 ;  /* 0x00000780ff037424 */ /* 0x000fca00078e00ff */
[----:B---3--:R-:W-:-:S05]  /*0e10*/  LOP3.LUT R2, R2, 0x300, R3, 0xd8, !PT ;  /* 0x0000030002027812 */ /* 0x008fca00078ed803 */
[----:B------:R3:W-:Y:S02]  /*0e20*/  STS [UR10+0x8], R2 ;  /* 0x00000802ff007988 */ /* 0x0007e4000800080a */
.L_x_30:
[----:B------:R-:W-:Y:S05]  /*0e30*/  @P3 BRA `(.L_x_32) ;  /* 0x0000000000283947 */ /* 0x000fea0003800000 */
[----:B---345:R-:W3:Y:S02]  /*0e40*/  LDS R2, [UR10+0x8] ;  /* 0x0000080aff027984 */ /* 0x038ee40008000800 */
[----:B---3--:R-:W-:-:S05]  /*0e50*/  LOP3.LUT R2, R2, 0x1800, RZ, 0xb8, !PT ;  /* 0x0000180002027812 */ /* 0x008fca00078eb8ff */
[----:B------:R4:W-:Y:S02]  /*0e60*/  STS [UR10+0x8], R2 ;  /* 0x00000802ff007988 */ /* 0x0009e4000800080a */
.L_x_31:
[----:B------:R-:W-:Y:S05]  /*0e70*/  @P3 BREAK.RELIABLE B1 ;  /* 0x0000000000013942 */ /* 0x000fea0003800100 */
[----:B------:R-:W-:Y:S05]  /*0e80*/  @P3 BRA `(.L_x_33) ;  /* 0x0000000000243947 */ /* 0x000fea0003800000 */
[----:B---34-:R-:W3:Y:S01]  /*0e90*/  LDS R2, [UR10+0x8] ;  /* 0x0000080aff027984 */ /* 0x018ee20008000800 */
[----:B------:R-:W-:-:S05]  /*0ea0*/  IMAD.MOV.U32 R3, RZ, RZ, 0x6000 ;  /* 0x00006000ff037424 */ /* 0x000fca00078e00ff */
[----:B---3--:R-:W-:-:S04]  /*0eb0*/  LOP3.LUT R2, R2, 0x6000, R3, 0xd8, !PT ;  /* 0x0000600002027812 */ /* 0x008fc800078ed803 */
[----:B------:R-:W-:-:S05]  /*0ec0*/  LOP3.LUT R2, R2, 0x400000, RZ, 0xb8, !PT ;  /* 0x0040000002027812 */ /* 0x000fca00078eb8ff */
[----:B------:R3:W-:Y:S02]  /*0ed0*/  STS [UR10+0x8], R2 ;  /* 0x00000802ff007988 */ /* 0x0007e4000800080a */
.L_x_32:
[----:B------:R-:W-:Y:S05]  /*0ee0*/  BSYNC.RELIABLE B1 ;  /* 0x0000000000017941 */ /* 0x000fea0003800100 */
.L_x_29:
[----:B---345:R-:W3:Y:S02]  /*0ef0*/  @!P3 LDS R2, [UR10+0x8] ;  /* 0x0000080aff02b984 */ /* 0x038ee40008000800 */
[----:B---3--:R-:W-:-:S05]  /*0f00*/  @!P3 LOP3.LUT R2, R2, 0x8000, RZ, 0xb8, !PT ;  /* 0x000080000202b812 */ /* 0x008fca00078eb8ff */
[----:B------:R5:W-:Y:S02]  /*0f10*/  @!P3 STS [UR10+0x8], R2 ;  /* 0x00000802ff00b988 */ /* 0x000be4000800080a */
.L_x_33:
[----:B------:R-:W-:Y:S05]  /*0f20*/  BSYNC.RECONVERGENT B2 ;  /* 0x0000000000027941 */ /* 0x000fea0003800200 */
.L_x_28:
[----:B------:R-:W-:Y:S05]  /*0f30*/  WARPSYNC.ALL ;  /* 0x0000000000007948 */ /* 0x000fea0003800000 */
[----:B------:R-:W-:Y:S01]  /*0f40*/  NOP ;  /* 0x0000000000007918 */ /* 0x000fe20000000000 */
[----:B------:R-:W-:-:S04]  /*0f50*/  UIADD3 UR5, UPT, UPT, UR4, 0x80, URZ ;  /* 0x0000008004057890 */ /* 0x000fc8000fffe0ff */
[----:B------:R-:W-:-:S04]  /*0f60*/  UIADD3 UR6, UP0, UPT, UR5, UR12, URZ ;  /* 0x0000000c05067290 */ /* 0x000fc8000ff1e0ff */
[----:B------:R-:W-:Y:S01]  /*0f70*/  ULEA.HI.X.SX32 UR7, UR5, UR13, 0x1, UP0 ;  /* 0x0000000d05077291 */ /* 0x000fe200080f0eff */
[----:B------:R-:W-:Y:S11]  /*0f80*/  @P0 BRA `(.L_x_34) ;  /* 0x0000000000300947 */ /* 0x000ff60003800000 */
[----:B---345:R-:W3:Y:S01]  /*0f90*/  S2R R2, SR_LANEID ;  /* 0x0000000000027919 */ /* 0x038ee20000000000 */
[----:B------:R-:W-:Y:S05]  /*0fa0*/  WARPSYNC.ALL ;  /* 0x0000000000007948 */ /* 0x000fea0003800000 */
[----:B------:R-:W-:Y:S01]  /*0fb0*/  NOP ;  /* 0x0000000000007918 */ /* 0x000fe20000000000 */
[----:B---3--:R-:W-:-:S05]  /*0fc0*/  IMAD.SHL.U32 R6, R2, 0x4, RZ ;  /* 0x0000000402067824 */ /* 0x008fca00078e00ff */
[----:B------:R-:W3:Y:S01]  /*0fd0*/  LDS R7, [R6+UR10] ;  /* 0x0000000a06077984 */ /* 0x000ee20008000800 */
[----:B------:R-:W-:-:S05]  /*0fe0*/  IADD3 R2, P1, PT, R6, UR6, RZ ;  /* 0x0000000606027c10 */ /* 0x000fca000ff3e0ff */
[----:B------:R-:W-:-:S05]  /*0ff0*/  IMAD.X R3, RZ, RZ, UR7, P1 ;  /* 0x00000007ff037e24 */ /* 0x000fca00088e06ff */
[----:B---3--:R3:W4:Y:S01]  /*1000*/  ATOMG.E.EXCH.STRONG.GPU PT, RZ, [R2], R7 ;  /* 0x0000000702ff73a8 */ /* 0x00872200041ee100 */
[----:B------:R-:W-:-:S04]  /*1010*/  DEPBAR {5,4,3,2,1,0} ;  /* 0x0000003f0000791a */ /* 0x000fc80000000000 */
[----:B------:R-:W5:Y:S02]  /*1020*/  CCTL.E.C.LDCU.IV.DEEP [UR6] ;  /* 0x0000000006007540 */ /* 0x000f640009c08000 */
[----:B-----5:R3:W-:Y:S01]  /*1030*/  UTMACCTL.IV [UR6] ;  /* 0x00000000060079b9 */ /* 0x0207e20008000000 */
[----:B------:R-:W-:Y:S01]  /*1040*/  NOP ;  /* 0x0000000000007918 */ /* 0x000fe20000000000 */
.L_x_34:
[----:B------:R-:W-:Y:S05]  /*1050*/  @P0 BRA `(.L_x_35) ;  /* 0x00000000000c0947 */ /* 0x000fea0003800000 */
[----:B------:R0:W-:Y:S01]  /*1060*/  UTMACMDFLUSH ;  /* 0x00000000000079b7 */ /* 0x0001e20000000000 */
[----:B------:R-:W-:Y:S05]  /*1070*/  @P0 BRA `(.L_x_35) ;  /* 0x0000000000040947 */ /* 0x000fea0003800000 */
[----:B------:R-:W-:-:S04]  /*1080*/  DEPBAR.LE SB0, 0x0 ;  /* 0x000080000000791a */ /* 0x000fc80000000000 */
.L_x_35:
[----:B------:R-:W-:Y:S05]  /*1090*/  WARPSYNC.ALL ;  /* 0x0000000000007948 */ /* 0x000fea0003800000 */
[----:B------:R-:W-:Y:S01]  /*10a0*/  NOP ;  /* 0x0000000000007918 */ /* 0x000fe20000000000 */
[----:B----4-:R-:W-:Y:S06]  /*10b0*/  BAR.SYNC.DEFER_BLOCKING 0x0 ;  /* 0x0000000000007b1d */ /* 0x010fec0000010000 */
[----:B------:R-:W-:Y:S02]  /*10c0*/  BSSY.RECONVERGENT B2, `(.L_x_36) ;  /* 0x000000b000027945 */ /* 0x000fe40003800200 */
[----:B------:R-:W-:Y:S06]  /*10d0*/  BAR.SYNC.DEFER_BLOCKING 0x0 ;  /* 0x0000000000007b1d */ /* 0x000fec0000010000 */
[----:B------:R4:W-:Y:S01]  /*10e0*/  @!P0 STS [R10], RZ ;  /* 0x000000ff0a008388 */ /* 0x0009e20000000800 */
[----:B------:R-:W-:Y:S01]  /*10f0*/  NOP ;  /* 0x0000000000007918 */ /* 0x000fe20000000000 */
[----:B------:R-:W-:Y:S05]  /*1100*/  @P3 BRA `(.L_x_37) ;  /* 0x0000000000183947 */ /* 0x000fea0003800000 */
[----:B---3-5:R-:W3:Y:S01]  /*1110*/  LDS R2, [UR10+0x8] ;  /* 0x0000080aff027984 */ /* 0x028ee20008000800 */
[----:B------:R-:W5:Y:S01]  /*1120*/  LDC.64 R6, c[0x0][0x390] ;  /* 0x0000e400ff067b82 */ /* 0x000f620000000a00 */
[----:B------:R-:W-:Y:S02]  /*1130*/  IMAD.MOV.U32 R3, RZ, RZ, 0x70 ;  /* 0x00000070ff037424 */ /* 0x000fe400078e00ff */
[----:B-----5:R5:W-:Y:S03]  /*1140*/  STS.64 [UR10], R6 ;  /* 0x00000006ff007988 */ /* 0x020be60008000a0a */
[----:B---3--:R-:W-:-:S05]  /*1150*/  LOP3.LUT R2, R2, 0x10, R3, 0xd8, !PT ;  /* 0x0000001002027812 */ /* 0x008fca00078ed803 */
[----:B------:R5:W-:Y:S02]  /*1160*/  STS [UR10+0x8], R2 ;  /* 0x00000802ff007988 */ /* 0x000be4000800080a */
.L_x_37:
[----:B---3--:R-:W-:Y:S05]  /*1170*/  BSYNC.RECONVERGENT B2 ;  /* 0x0000000000027941 */ /* 0x008fea0003800200 */
.L_x_36:
[----:B------:R-:W-:Y:S04]  /*1180*/  BSSY.RECONVERGENT B3, `(.L_x_38) ;  /* 0x0000011000037945 */ /* 0x000fe80003800200 */
[----:B------:R-:W-:Y:S04]  /*1190*/  BSSY.RELIABLE B2, `(.L_x_39) ;  /* 0x000000e000027945 */ /* 0x000fe80003800100 */
[----:B------:R-:W-:Y:S05]  /*11a0*/  @P3 BRA `(.L_x_40) ;  /* 0x0000000000243947 */ /* 0x000fea0003800000 */
[----:B-----5:R-:W3:Y:S01]  /*11b0*/  LDS R2, [UR10+0x34] ;  /* 0x0000340aff027984 */ /* 0x020ee20008000800 */
[----:B------:R-:W-:-:S05]  /*11c0*/  IMAD.MOV.U32 R3, RZ, RZ, 0x3f000000 ;  /* 0x3f000000ff037424 */ /* 0x000fca00078e00ff */
[----:B---3--:R-:W-:-:S05]  /*11d0*/  LOP3.LUT R2, R2, 0xff000000, R3, 0xb8, !PT ;  /* 0xff00000002027812 */ /* 0x008fca00078eb803 */
[----:B------:R3:W-:Y:S01]  /*11e0*/  STS [UR10+0x34], R2 ;  /* 0x00003402ff007988 */ /* 0x0007e2000800080a */
[----:B------:R-:W-:Y:S05]  /*11f0*/  @P3 BRA `(.L_x_41) ;  /* 0x00000000001c3947 */ /* 0x000fea0003800000 */
[----:B---3--:R-:W3:Y:S01]  /*1200*/  LDS R2, [UR10+0x38] ;  /* 0x0000380aff027984 */ /* 0x008ee20008000800 */
[----:B------:R-:W-:-:S05]  /*1210*/  IMAD.MOV.U32 R3, RZ, RZ, 0x7f ;  /* 0x0000007fff037424 */ /* 0x000fca00078e00ff */
[----:B---3--:R-:W-:-:S05]  /*1220*/  LOP3.LUT R2, R2, 0xff, R3, 0xb8, !PT ;  /* 0x000000ff02027812 */ /* 0x008fca00078eb803 */
[----:B------:R3:W-:Y:S02]  /*1230*/  STS [UR10+0x38], R2 ;  /* 0x00003802ff007988 */ /* 0x0007e4000800080a */
.L_x_40:
[----:B------:R-:W-:Y:S05]  /*1240*/  @P3 BREAK.RELIABLE B2 ;  /* 0x0000000000023942 */ /* 0x000fea0003800100 */
[----:B------:R-:W-:Y:S05]  /*1250*/  @P3 BRA `(.L_x_42) ;  /* 0x00000000000c3947 */ /* 0x000fea0003800000 */
[----:B------:R2:W-:Y:S02]  /*1260*/  STS [UR10+0x20], R5 ;  /* 0x00002005ff007988 */ /* 0x0005e4000800080a */
.L_x_41:
[----:B------:R-:W-:Y:S05]  /*1270*/  BSYNC.RELIABLE B2 ;  /* 0x0000000000027941 */ /* 0x000fea0003800100 */
.L_x_39:
[----:B------:R2:W-:Y:S02]  /*1280*/  @!P3 STS [UR10+0x24], R4 ;  /* 0x00002404ff00b988 */ /* 0x0005e4000800080a */
.L_x_42:
[----:B------:R-:W-:Y:S05]  /*1290*/  BSYNC.RECONVERGENT B3 ;  /* 0x0000000000037941 */ /* 0x000fea0003800200 */
.L_x_38:
[----:B------:R-:W-:Y:S05]  /*12a0*/  WARPSYNC.ALL ;  /* 0x0000000000007948 */ /* 0x000fea0003800000 */
[----:B------:R-:W-:Y:S01]  /*12b0*/  NOP ;  /* 0x0000000000007918 */ /* 0x000fe20000000000 */
[----:B------:R-:W-:Y:S04]  /*12c0*/  BSSY.RECONVERGENT B3, `(.L_x_43) ;  /* 0x000000e000037945 */ /* 0x000fe80003800200 */
[----:B------:R-:W-:Y:S05]  /*12d0*/  @P3 BRA `(.L_x_44) ;  /* 0x0000000000303947 */ /* 0x000fea0003800000 */
[----:B------:R-:W2:Y:S02]  /*12e0*/  LDS R3, [UR10+0x34] ;  /* 0x0000340aff037984 */ /* 0x000ea40008000800 */
[----:B--2---:R-:W2:Y:S02]  /*12f0*/  LDC.64 R4, c[0x0][0x3b8] ;  /* 0x0000ee00ff047b82 */ /* 0x004ea40000000a00 */
[----:B---3-5:R-:W3:Y:S01]  /*1300*/  LDS R2, [UR10+0x1c] ;  /* 0x00001c0aff027984 */ /* 0x028ee20008000800 */
[C---:B--2---:R-:W-:Y:S01]  /*1310*/  SHF.L.U64.HI R5, R4.reuse, 0x1, R5 ;  /* 0x0000000104057819 */ /* 0x044fe20000010205 */
[----:B------:R-:W-:-:S03]  /*1320*/  IMAD.SHL.U32 R4, R4, 0x2, RZ ;  /* 0x0000000204047824 */ /* 0x000fc600078e00ff */
[--C-:B------:R-:W-:Y:S02]  /*1330*/  SHF.R.U32.HI R7, RZ, 0x4, R5.reuse ;  /* 0x00000004ff077819 */ /* 0x100fe40000011605 */
[----:B------:R-:W-:-:S05]  /*1340*/  SHF.R.U64 R4, R4, 0x4, R5 ;  /* 0x0000000404047819 */ /* 0x000fca0000001205 */
[----:B------:R2:W-:Y:S01]  /*1350*/  STS [UR10+0xc], R4 ;  /* 0x00000c04ff007988 */ /* 0x0005e2000800080a */
[----:B------:R-:W-:Y:S02]  /*1360*/  LOP3.LUT R3, R3, 0x7, RZ, 0xb8, !PT ;  /* 0x0000000703037812 */ /* 0x000fe400078eb8ff */
[----:B---3--:R-:W-:-:S03]  /*1370*/  LOP3.LUT R2, R2, 0xf, R7, 0xb8, !PT ;  /* 0x0000000f02027812 */ /* 0x008fc600078eb807 */
[----:B------:R2:W-:Y:S04]  /*1380*/  STS [UR10+0x34], R3 ;  /* 0x00003403ff007988 */ /* 0x0005e8000800080a */
[----:B------:R2:W-:Y:S02]  /*1390*/  STS [UR10+0x1c], R2 ;  /* 0x00001c02ff007988 */ /* 0x0005e4000800080a */
.L_x_44:
[----:B------:R-:W-:Y:S05]  /*13a0*/  BSYNC.RECONVERGENT B3 ;  /* 0x0000000000037941 */ /* 0x000fea0003800200 */
.L_x_43:
[----:B------:R-:W-:Y:S04]  /*13b0*/  BSSY.RECONVERGENT B4, `(.L_x_45) ;  /* 0x000001a000047945 */ /* 0x000fe80003800200 */
[----:B------:R-:W-:Y:S04]  /*13c0*/  BSSY.RELIABLE B3, `(.L_x_46) ;  /* 0x0000015000037945 */ /* 0x000fe80003800100 */
[----:B------:R-:W-:Y:S05]  /*13d0*/  @P3 BRA `(.L_x_47) ;  /* 0x0000000000203947 */ /* 0x000fea0003800000 */
[----:B--23-5:R-:W2:Y:S02]  /*13e0*/  LDS R2, [UR10+0x34] ;  /* 0x0000340aff027984 */ /* 0x02cea40008000800 */
[----:B--2---:R-:W-:-:S05]  /*13f0*/  LOP3.LUT R2, R2, 0x38, RZ, 0xb8, !PT ;  /* 0x0000003802027812 */ /* 0x004fca00078eb8ff */
[----:B------:R2:W-:Y:S01]  /*1400*/  STS [UR10+0x34], R2 ;  /* 0x00003402ff007988 */ /* 0x0005e2000800080a */
[----:B------:R-:W-:Y:S05]  /*1410*/  @P3 BRA `(.L_x_48) ;  /* 0x0000000000203947 */ /* 0x000fea0003800000 */
[----:B--2---:R-:W2:Y:S01]  /*1420*/  LDS R2, [UR10+0x8] ;  /* 0x0000080aff027984 */ /* 0x004ea20008000800 */
[----:B------:R-:W-:-:S05]  /*1430*/  IMAD.MOV.U32 R3, RZ, RZ, 0x780 ;  /* 0x00000780ff037424 */ /* 0x000fca00078e00ff */
[----:B--2---:R-:W-:-:S05]  /*1440*/  LOP3.LUT R2, R2, 0x300, R3, 0xd8, !PT ;  /* 0x0000030002027812 */ /* 0x004fca00078ed803 */
[----:B------:R2:W-:Y:S02]  /*1450*/  STS [UR10+0x8], R2 ;  /* 0x00000802ff007988 */ /* 0x0005e4000800080a */
.L_x_47:
[----:B------:R-:W-:Y:S05]  /*1460*/  @P3 BRA `(.L_x_49) ;  /* 0x0000000000283947 */ /* 0x000fea0003800000 */
[----:B--23-5:R-:W2:Y:S02]  /*1470*/  LDS R2, [UR10+0x8] ;  /* 0x0000080aff027984 */ /* 0x02cea40008000800 */
[----:B--2---:R-:W-:-:S05]  /*1480*/  LOP3.LUT R2, R2, 0x1800, RZ, 0xb8, !PT ;  /* 0x0000180002027812 */ /* 0x004fca00078eb8ff */
[----:B------:R3:W-:Y:S02]  /*1490*/  STS [UR10+0x8], R2 ;  /* 0x00000802ff007988 */ /* 0x0007e4000800080a */
.L_x_48:
[----:B------:R-:W-:Y:S05]  /*14a0*/  @P3 BREAK.RELIABLE B3 ;  /* 0x0000000000033942 */ /* 0x000fea0003800100 */
[----:B------:R-:W-:Y:S05]  /*14b0*/  @P3 BRA `(.L_x_50) ;  /* 0x0000000000243947 */ /* 0x000fea0003800000 */
[----:B--23--:R-:W2:Y:S01]  /*14c0*/  LDS R2, [UR10+0x8] ;  /* 0x0000080aff027984 */ /* 0x00cea20008000800 */
[----:B------:R-:W-:-:S05]  /*14d0*/  IMAD.MOV.U32 R3, RZ, RZ, 0x6000 ;  /* 0x00006000ff037424 */ /* 0x000fca00078e00ff */
[----:B--2---:R-:W-:-:S04]  /*14e0*/  LOP3.LUT R2, R2, 0x6000, R3, 0xd8, !PT ;  /* 0x0000600002027812 */ /* 0x004fc800078ed803 */
[----:B------:R-:W-:-:S05]  /*14f0*/  LOP3.LUT R2, R2, 0x400000, RZ, 0xb8, !PT ;  /* 0x0040000002027812 */ /* 0x000fca00078eb8ff */
[----:B------:R2:W-:Y:S02]  /*1500*/  STS [UR10+0x8], R2 ;  /* 0x00000802ff007988 */ /* 0x0005e4000800080a */
.L_x_49:
[----:B------:R-:W-:Y:S05]  /*1510*/  BSYNC.RELIABLE B3 ;  /* 0x0000000000037941 */ /* 0x000fea0003800100 */
.L_x_46:
[----:B--23-5:R-:W2:Y:S02]  /*1520*/  @!P3 LDS R2, [UR10+0x8] ;  /* 0x0000080aff02b984 */ /* 0x02cea40008000800 */
[----:B--2---:R-:W-:-:S05]  /*1530*/  @!P3 LOP3.LUT R2, R2, 0x8000, RZ, 0xb8, !PT ;  /* 0x000080000202b812 */ /* 0x004fca00078eb8ff */
[----:B------:R5:W-:Y:S02]  /*1540*/  @!P3 STS [UR10+0x8], R2 ;  /* 0x00000802ff00b988 */ /* 0x000be4000800080a */
.L_x_50:
[----:B------:R-:W-:Y:S05]  /*1550*/  BSYNC.RECONVERGENT B4 ;  /* 0x0000000000047941 */ /* 0x000fea0003800200 */
.L_x_45:
[----:B------:R-:W-:Y:S05]  /*1560*/  WARPSYNC.ALL ;  /* 0x0000000000007948 */ /* 0x000fea0003800000 */
[----:B------:R-:W-:Y:S01]  /*1570*/  NOP ;  /* 0x0000000000007918 */ /* 0x000fe20000000000 */
[----:B------:R-:W-:-:S04]  /*1580*/  UIADD3 UR4, UPT, UPT, UR4, 0x100, URZ ;  /* 0x0000010004047890 */ /* 0x000fc8000fffe0ff */
[----:B------:R-:W-:-:S04]  /*1590*/  UIADD3 UR12, UP0, UPT, UR4, UR12, URZ ;  /* 0x0000000c040c7290 */ /* 0x000fc8000ff1e0ff */
[----:B------:R-:W-:Y:S01]  /*15a0*/  ULEA.HI.X.SX32 UR13, UR4, UR13, 0x1, UP0 ;  /* 0x0000000d040d7291 */ /* 0x000fe200080f0eff */
[----:B------:R-:W-:Y:S11]  /*15b0*/  @P0 BRA `(.L_x_51) ;  /* 0x0000000000300947 */ /* 0x000ff60003800000 */
[----:B--23-5:R-:W2:Y:S01]  /*15c0*/  S2R R2, SR_LANEID ;  /* 0x0000000000027919 */ /* 0x02cea20000000000 */
[----:B------:R-:W-:Y:S05]  /*15d0*/  WARPSYNC.ALL ;  /* 0x0000000000007948 */ /* 0x000fea0003800000 */
[----:B------:R-:W-:Y:S01]  /*15e0*/  NOP ;  /* 0x0000000000007918 */ /* 0x000fe20000000000 */
[----:B--2---:R-:W-:-:S05]  /*15f0*/  IMAD.SHL.U32 R4, R2, 0x4, RZ ;  /* 0x0000000402047824 */ /* 0x004fca00078e00ff */
[----:B------:R-:W2:Y:S01]  /*1600*/  LDS R5, [R4+UR10] ;  /* 0x0000000a04057984 */ /* 0x000ea20008000800 */
[----:B------:R-:W-:-:S05]  /*1610*/  IADD3 R2, P1, PT, R4, UR12, RZ ;  /* 0x0000000c04027c10 */ /* 0x000fca000ff3e0ff */
[----:B------:R-:W-:-:S05]  /*1620*/  IMAD.X R3, RZ, RZ, UR13, P1 ;  /* 0x0000000dff037e24 */ /* 0x000fca00088e06ff */
[----:B--2---:R2:W3:Y:S01]  /*1630*/  ATOMG.E.EXCH.STRONG.GPU PT, RZ, [R2], R5 ;  /* 0x0000000502ff73a8 */ /* 0x0044e200041ee100 */
[----:B------:R-:W-:-:S04]  /*1640*/  DEPBAR {5,4,3,2,1,0} ;  /* 0x0000003f0000791a */ /* 0x000fc80000000000 */
[----:B------:R-:W5:Y:S02]  /*1650*/  CCTL.E.C.LDCU.IV.DEEP [UR12] ;  /* 0x000000000c007540 */ /* 0x000f640009c08000 */
[----:B-----5:R2:W-:Y:S01]  /*1660*/  UTMACCTL.IV [UR12] ;  /* 0x000000000c0079b9 */ /* 0x0205e20008000000 */
[----:B------:R-:W-:Y:S01]  /*1670*/  NOP ;  /* 0x0000000000007918 */ /* 0x000fe20000000000 */
.L_x_51:
[----:B------:R-:W-:Y:S05]  /*1680*/  @P0 BRA `(.L_x_52) ;  /* 0x00000000000c0947 */ /* 0x000fea0003800000 */
[----:B------:R0:W-:Y:S01]  /*1690*/  UTMACMDFLUSH ;  /* 0x00000000000079b7 */ /* 0x0001e20000000000 */
[----:B------:R-:W-:Y:S05]  /*16a0*/  @P0 BRA `(.L_x_52) ;  /* 0x0000000000040947 */ /* 0x000fea0003800000 */
[----:B------:R-:W-:-:S04]  /*16b0*/  DEPBAR.LE SB0, 0x0 ;  /* 0x000080000000791a */ /* 0x000fc80000000000 */
.L_x_52:
[----:B------:R-:W-:Y:S05]  /*16c0*/  WARPSYNC.ALL ;  /* 0x0000000000007948 */ /* 0x000fea0003800000 */
[----:B------:R-:W-:Y:S01]  /*16d0*/  NOP ;  /* 0x0000000000007918 */ /* 0x000fe20000000000 */
[----:B---3--:R-:W-:Y:S01]  /*16e0*/  BAR.SYNC.DEFER_BLOCKING 0x0 ;  /* 0x0000000000007b1d */ /* 0x008fe20000010000 */
[----:B------:R-:W-:Y:S01]  /*16f0*/  ISETP.GE.AND P0, PT, R12, 0x1, PT ;  /* 0x000000010c00780c */ /* 0x000fe20003f06270 */
[----:B------:R-:W-:Y:S01]  /*1700*/  USHF.L.U32 UR11, UR15, 0x7, URZ ;  /* 0x000000070f0b7899 */ /* 0x000fe200080006ff */
[----:B--2--5:R-:W-:Y:S01]  /*1710*/  SHF.R.U32.HI R2, RZ, 0x5, R0 ;  /* 0x00000005ff027819 */ /* 0x024fe20000011600 */
[----:B------:R-:W-:-:S02]  /*1720*/  USHF.L.U32 UR27, UR27, 0x7, URZ ;  /* 0x000000071b1b7899 */ /* 0x000fc400080006ff */
[----:B------:R-:W-:Y:S01]  /*1730*/  VOTEU.ALL UP0, P3 ;  /* 0x0000000000ff7886 */ /* 0x000fe20001800000 */
[----:B------:R-:W-:Y:S01]  /*1740*/  UMOV UR4, 0x1 ;  /* 0x0000000100047882 */ /* 0x000fe20000000000 */
[----:B------:R-:W-:Y:S01]  /*1750*/  VOTEU.ALL UP1, P3 ;  /* 0x0000000000ff7886 */ /* 0x000fe20001820000 */
[----:B------:R-:W-:Y:S02]  /*1760*/  R2UR UR14, R2 ;  /* 0x00000000020e72ca */ /* 0x000fe400000e0000 */
[----:B------:R-:W-:-:S04]  /*1770*/  @!UP0 UIADD3 UR16, UPT, UPT, -UR4, 0x100000, URZ ;  /* 0x0010000004108890 */ /* 0x000fc8000fffe1ff */
[----:B------:R-:W-:Y:S02]  /*1780*/  @!UP0 USHF.L.U32 UR17, UR16, 0xb, URZ ;  /* 0x0000000b10118899 */ /* 0x000fe400080006ff */
[----:B------:R-:W-:Y:S02]  /*1790*/  @!UP0 USHF.L.U32 UR16, UR16, 0x1, URZ ;  /* 0x0000000110108899 */ /* 0x000fe400080006ff */
[----:B------:R-:W-:-:S04]  /*17a0*/  @!UP0 UIADD3 UR4, UPT, UPT, -UR4, 0x100000, URZ ;  /* 0x0010000004048890 */ /* 0x000fc8000fffe1ff */
[----:B------:R-:W-:Y:S02]  /*17b0*/  @!UP0 USHF.L.U32 UR5, UR4, 0xb, URZ ;  /* 0x0000000b04058899 */ /* 0x000fe400080006ff */
[----:B------:R-:W-:Y:S01]  /*17c0*/  @!UP0 USHF.L.U32 UR4, UR4, 0x1, URZ ;  /* 0x0000000104048899 */ /* 0x000fe200080006ff */
[----:B------:R-:W-:Y:S01]  /*17d0*/  VOTEU.ALL UP0, P3 ;  /* 0x0000000000ff7886 */ /* 0x000fe20001800000 */
[----:B------:R-:W2:Y:S04]  /*17e0*/  FENCE.VIEW.ASYNC.S ;  /* 0x00000000000073c6 */ /* 0x000ea80000000000 */
[----:B--2---:R2:W3:Y:S06]  /*17f0*/  @!UP0 SYNCS.EXCH.64 URZ, [UR10+0x10000], UR16 ;  /* 0x010000100aff85b2 */ /* 0x0044ec0008000100 */
[----:B------:R2:W5:Y:S01]  /*1800*/  @!UP1 SYNCS.EXCH.64 URZ, [UR10+0x10010], UR4 ;  /* 0x010010040aff95b2 */ /* 0x0005620008000100 */
[----:B------:R-:W-:Y:S05]  /*1810*/  @!P0 BRA `(.L_x_53) ;  /* 0x0000000800908947 */ /* 0x000fea0003800000 */
[----:B---3-5:R-:W-:Y:S01]  /*1820*/  BAR.SYNC.DEFER_BLOCKING 0x0 ;  /* 0x0000000000007b1d */ /* 0x028fe20000010000 */
[----:B------:R-:W-:Y:S01]  /*1830*/  @!P3 IMAD.MOV.U32 R2, RZ, RZ, 0x10000 ;  /* 0x00010000ff02b424 */ /* 0x000fe200078e00ff */
[----:B------:R-:W-:Y:S01]  /*1840*/  ELECT P1, URZ, PT ;  /* 0x0000000000ff782f */ /* 0x000fe20003820000 */
[----:B--2---:R-:W-:-:S03]  /*1850*/  ULOP3.LUT UR4, UR14, 0x1, URZ, 0xc0, !UPT ;  /* 0x000000010e047892 */ /* 0x004fc6000f8ec0ff */
[C---:B------:R-:W-:Y:S02]  /*1860*/  ISETP.LT.U32.AND P1, PT, R132.reuse, 0x40, P1 ;  /* 0x000000408400780c */ /* 0x040fe40000f21070 */
[----:B------:R-:W-:Y:S01]  /*1870*/  ELECT P0, URZ, PT ;  /* 0x0000000000ff782f */ /* 0x000fe20003800000 */
[----:B------:R-:W-:Y:S02]  /*1880*/  ULEA UR24, UR4, UR10, 0xe ;  /* 0x0000000a04187291 */ /* 0x000fe4000f8e70ff */
[----:B------:R-:W-:Y:S01]  /*1890*/  USHF.L.U32 UR26, UR4, 0x6, URZ ;  /* 0x00000006041a7899 */ /* 0x000fe200080006ff */
[----:B------:R-:W-:Y:S01]  /*18a0*/  ISETP.LT.U32.AND P0, PT, R132, 0x40, P0 ;  /* 0x000000408400780c */ /* 0x000fe20000701070 */
[----:B------:R-:W-:Y:S02]  /*18b0*/  UIADD3 UR4, UPT, UPT, UR10, 0x8000, URZ ;  /* 0x000080000a047890 */ /* 0x000fe4000fffe0ff */
[----:B------:R-:W-:Y:S02]  /*18c0*/  ULEA UR30, UR15, UR26, 0x7 ;  /* 0x0000001a0f1e7291 */ /* 0x000fe4000f8e38ff */
[----:B------:R-:W-:-:S02]  /*18d0*/  USHF.R.U32.HI UR16, URZ, 0x4, UR10 ;  /* 0x00000004ff107899 */ /* 0x000fc4000801160a */
[----:B------:R-:W-:Y:S01]  /*18e0*/  VOTEU.ANY UP2, P1 ;  /* 0x0000000000ff7886 */ /* 0x000fe20000840100 */
[----:B------:R-:W-:Y:S01]  /*18f0*/  VOTEU.ANY UP1, P1 ;  /* 0x0000000000ff7886 */ /* 0x000fe20000820100 */
[----:B------:R-:W-:Y:S02]  /*1900*/  USHF.R.U32.HI UR4, URZ, 0x4, UR4 ;  /* 0x00000004ff047899 */ /* 0x000fe40008011604 */
[----:B------:R-:W-:Y:S01]  /*1910*/  USGXT.U32 UR16, UR16, 0xe ;  /* 0x0000000e1010789a */ /* 0x000fe20008000000 */
[----:B------:R2:W-:Y:S01]  /*1920*/  @!P3 SYNCS.ARRIVE.TRANS64 RZ, [UR10+0x10000], R2 ;  /* 0x01000002ffffb9a7 */ /* 0x0005e2000800000a */
[----:B------:R3:W-:Y:S06]  /*1930*/  MEMBAR.ALL.CTA ;  /* 0x0000000000007992 */ /* 0x0007ec0000008000 */
[----:B---3--:R-:W3:Y:S01]  /*1940*/  FENCE.VIEW.ASYNC.S ;  /* 0x00000000000073c6 */ /* 0x008ee20000000000 */
[----:B------:R-:W-:Y:S01]  /*1950*/  @UP2 UIADD3 UR25, UPT, UPT, UR10, 0x10000, URZ ;  /* 0x000100000a192890 */ /* 0x000fe2000fffe0ff */
[----:B---3--:R-:W-:Y:S01]  /*1960*/  VOTEU.ANY UP0, P0 ;  /* 0x0000000000ff7886 */ /* 0x008fe20000000100 */
[----:B------:R-:W-:Y:S01]  /*1970*/  VOTEU.ANY UP2, P0 ;  /* 0x0000000000ff7886 */ /* 0x000fe20000040100 */
[----:B------:R-:W-:Y:S01]  /*1980*/  USGXT.U32 UR22, UR4, 0xe ;  /* 0x0000000e0416789a */ /* 0x000fe20008000000 */
[----:B------:R-:W-:-:S02]  /*1990*/  UMOV UR17, 0x40004040 ;  /* 0x4000404000117882 */ /* 0x000fc40000000000 */
[----:B------:R-:W-:Y:S02]  /*19a0*/  @UP0 UIADD3 UR29, UPT, UPT, UR10, 0x10000, URZ ;  /* 0x000100000a1d0890 */ /* 0x000fe4000fffe0ff */
[----:B------:R-:W-:Y:S01]  /*19b0*/  @UP0 UIADD3 UR28, UPT, UPT, UR24, 0x8000, URZ ;  /* 0x00008000181c0890 */ /* 0x000fe2000fffe0ff */
[----:B------:R-:W-:Y:S01]  /*19c0*/  @UP0 UMOV UR31, URZ ;  /* 0x000000ff001f0c82 */ /* 0x000fe20008000000 */
[----:B------:R-:W-:Y:S01]  /*19d0*/  UIADD3 UR18, UP0, UPT, UR16, 0x2, URZ ;  /* 0x0000000210127890 */ /* 0x000fe2000ff1e0ff */
[----:B------:R-:W-:Y:S01]  /*19e0*/  UMOV UR4, URZ ;  /* 0x000000ff00047c82 */ /* 0x000fe20008000000 */
[----:B------:R-:W-:Y:S02]  /*19f0*/  UMOV UR23, 0x40004040 ;  /* 0x4000404000177882 */ /* 0x000fe40000000000 */
[----:B------:R-:W-:Y:S02]  /*1a00*/  UIADD3.X UR19, UPT, UPT, UR4, 0x40004040, URZ, UP0, !UPT ;  /* 0x4000404004137890 */ /* 0x000fe400087fe4ff */
[----:B------:R-:W-:-:S02]  /*1a10*/  UIADD3 UR20, UP0, UPT, UR22, 0x4000080, URZ ;  /* 0x0400008016147890 */ /* 0x000fc4000ff1e0ff */
[----:B------:R-:W-:Y:S02]  /*1a20*/  ULOP3.LUT UR22, UR22, 0x4000000, URZ, 0xfc, !UPT ;  /* 0x0400000016167892 */ /* 0x000fe4000f8efcff */
[----:B------:R-:W-:Y:S01]  /*1a30*/  UIADD3.X UR21, UPT, UPT, UR4, 0x40004040, URZ, UP0, !UPT ;  /* 0x4000404004157890 */ /* 0x000fe200087fe4ff */
[----:B------:R-:W-:Y:S01]  /*1a40*/  BAR.SYNC.DEFER_BLOCKING 0x0 ;  /* 0x0000000000007b1d */ /* 0x000fe20000010000 */
[----:B------:R-:W-:Y:S02]  /*1a50*/  UIADD3.64 UR34, UPT, UPT, UR18, 0x2, URZ ;  /* 0x0000000212227897 */ /* 0x000fe4000fffe0ff */
[----:B------:R-:W-:Y:S02]  /*1a60*/  UIADD3.64 UR36, UPT, UPT, UR18, 0x4, URZ ;  /* 0x0000000412247897 */ /* 0x000fe4000fffe0ff */
[----:B------:R-:W-:Y:S02]  /*1a70*/  UIADD3.64 UR38, UPT, UPT, UR18, 0x3fe, URZ ;  /* 0x000003fe12267897 */ /* 0x000fe4000fffe0ff */
[----:B------:R-:W-:-:S02]  /*1a80*/  UIADD3.64 UR40, UPT, UPT, UR18, 0x400, URZ ;  /* 0x0000040012287897 */ /* 0x000fc4000fffe0ff */
[----:B------:R-:W-:Y:S02]  /*1a90*/  UIADD3.64 UR42, UPT, UPT, UR18, 0x402, URZ ;  /* 0x00000402122a7897 */ /* 0x000fe4000fffe0ff */
[----:B------:R-:W-:Y:S02]  /*1aa0*/  UIADD3.64 UR44, UPT, UPT, UR18, 0x404, URZ ;  /* 0x00000404122c7897 */ /* 0x000fe4000fffe0ff */
[----:B------:R-:W-:Y:S02]  /*1ab0*/  UIADD3.64 UR46, UPT, UPT, UR20, 0x80, URZ ;  /* 0x00000080142e7897 */ /* 0x000fe4000fffe0ff */
[----:B------:R-:W-:Y:S02]  /*1ac0*/  UIADD3.64 UR48, UPT, UPT, UR20, 0x100, URZ ;  /* 0x0000010014307897 */ /* 0x000fe4000fffe0ff */
[----:B------:R-:W-:Y:S02]  /*1ad0*/  UIADD3.64 UR50, UPT, UPT, UR20, 0x180, URZ ;  /* 0x0000018014327897 */ /* 0x000fe4000fffe0ff */
[----:B------:R-:W-:-:S02]  /*1ae0*/  UIADD3.64 UR52, UPT, UPT, UR20, 0x200, URZ ;  /* 0x0000020014347897 */ /* 0x000fc4000fffe0ff */
[----:B------:R-:W-:Y:S02]  /*1af0*/  UIADD3.64 UR54, UPT, UPT, UR20, 0x280, URZ ;  /* 0x0000028014367897 */ /* 0x000fe4000fffe0ff */
[----:B------:R-:W-:Y:S01]  /*1b00*/  UIADD3.64 UR56, UPT, UPT, UR20, 0x300, URZ ;  /* 0x0000030014387897 */ /* 0x000fe2000fffe0ff */
[----:B------:R2:W-:Y:S01]  /*1b10*/  @UP1 UTMALDG.2D [UR24], [UR8] ;  /* 0x00000018080015b4 */ /* 0x0005e20008008000 */
[----:B------:R-:W-:Y:S01]  /*1b20*/  UISETP.NE.U32.AND UP0, UPT, UR14, URZ, UPT ;  /* 0x000000ff0e00728c */ /* 0x000fe2000bf05070 */
[----:B------:R-:W-:Y:S06]  /*1b30*/  BAR.SYNC.DEFER_BLOCKING 0x0 ;  /* 0x0000000000007b1d */ /* 0x000fec0000010000 */
[----:B------:R2:W-:Y:S02]  /*1b40*/  @UP2 UTMALDG.2D [UR28], [UR6] ;  /* 0x0000001c060025b4 */ /* 0x0005e40008008000 */
[----:B------:R-:W-:Y:S06]  /*1b50*/  BAR.SYNC.DEFER_BLOCKING 0x0 ;  /* 0x0000000000007b1d */ /* 0x000fec0000010000 */
[----:B------:R-:W3:Y:S02]  /*1b60*/  SYNCS.PHASECHK.TRANS64.TRYWAIT P0, [UR10+0x10000], RZ ;  /* 0x010000ffff0075a7 */ /* 0x000ee4000800110a */
[----:B--23--:R-:W-:Y:S05]  /*1b70*/  @!P0 BRA `(.L_x_54) ;  /* 0x00000010003c8947 */ /* 0x00cfea0003800000 */
.L_x_66:
[----:B------:R-:W-:Y:S05]  /*1b80*/  BRA.U UP0, `(.L_x_55) ;  /* 0x0000000100647547 */ /* 0x000fea000b800000 */
[----:B------:R-:W-:Y:S01]  /*1b90*/  UMOV UR4, 0x0 ;  /* 0x0000000000047882 */ /* 0x000fe20000000000 */
[----:B------:R-:W-:Y:S01]  /*1ba0*/  UMOV UR5, 0x8210010 ;  /* 0x0821001000057882 */ /* 0x000fe20000000000 */
[----:B------:R-:W-:Y:S01]  /*1bb0*/  UMOV UR24, 0x0 ;  /* 0x0000000000187882 */ /* 0x000fe20000000000 */
[----:B------:R-:W-:Y:S01]  /*1bc0*/  UMOV UR25, 0x8210010 ;  /* 0x0821001000197882 */ /* 0x000fe20000000000 */
[----:B------:R-:W-:Y:S01]  /*1bd0*/  UMOV UR28, 0x0 ;  /* 0x00000000001c7882 */ /* 0x000fe20000000000 */
[----:B------:R-:W-:Y:S01]  /*1be0*/  UMOV UR29, 0x8210010 ;  /* 0x08210010001d7882 */ /* 0x000fe20000000000 */
[----:B------:R2:W-:Y:S01]  /*1bf0*/  UTCHMMA gdesc[UR16], gdesc[UR22], tmem[UR32], tmem[UR4], idesc[UR5], !UPT ;  /* 0x00ff0416100075ea */ /* 0x0005e2000f800020 */
[----:B------:R-:W-:Y:S01]  /*1c00*/  UMOV UR30, 0x0 ;  /* 0x00000000001e7882 */ /* 0x000fe20000000000 */
[----:B------:R-:W-:Y:S01]  /*1c10*/  UMOV UR31, 0x8210010 ;  /* 0x08210010001f7882 */ /* 0x000fe20000000000 */
[----:B------:R2:W-:Y:S01]  /*1c20*/  UTCHMMA gdesc[UR18], gdesc[UR20], tmem[UR32], tmem[UR24], idesc[UR25], UPT ;  /* 0x00ff1814120075ea */ /* 0x0005e2000b800020 */
        /* <DEDUP_REMOVED lines=12> */
[----:B------:R2:W-:Y:S01]  /*1cf0*/  UTCHMMA gdesc[UR42], gdesc[UR54], tmem[UR32], tmem[UR62], idesc[UR63], UPT ;  /* 0x00ff3e362a0075ea */ /* 0x0005e2000b800020 */
[----:B------:R2:W-:Y:S01]  /*1d00*/  UTCHMMA gdesc[UR44], gdesc[UR56], tmem[UR32], tmem[UR64], idesc[UR65], UPT ;  /* 0x00ff40382c0075ea */ /* 0x0005e2000b800020 */
[----:B------:R-:W-:Y:S01]  /*1d10*/  NOP ;  /* 0x0000000000007918 */ /* 0x000fe20000000000 */
.L_x_55:
[----:B------:R-:W-:Y:S01]  /*1d20*/  ELECT P0, URZ, PT ;  /* 0x0000000000ff782f */ /* 0x000fe20003800000 */
[----:B--2---:R-:W-:-:S03]  /*1d30*/  UIADD3 UR4, UPT, UPT, UR10, 0x10010, URZ ;  /* 0x000100100a047890 */ /* 0x004fc6000fffe0ff */
[----:B------:R-:W-:Y:S01]  /*1d40*/  ISETP.LT.U32.AND P0, PT, R132, 0x20, P0 ;  /* 0x000000208400780c */ /* 0x000fe20000701070 */
[----:B------:R-:W-:-:S12]  /*1d50*/  UMOV UR5, URZ ;  /* 0x000000ff00057c82 */ /* 0x000fd80008000000 */
[----:B------:R-:W-:Y:S01]  /*1d60*/  VOTEU.ANY UP0, P0 ;  /* 0x0000000000ff7886 */ /* 0x000fe20000000100 */
[----:B------:R-:W-:Y:S01]  /*1d70*/  VOTEU.ANY UP1, P0 ;  /* 0x0000000000ff7886 */ /* 0x000fe20000020100 */
[----:B------:R-:W-:-:S03]  /*1d80*/  ISETP.GE.U32.AND P0, PT, R12, 0x81, PT ;  /* 0x000000810c00780c */ /* 0x000fc60003f06070 */
[----:B------:R-:W-:Y:S02]  /*1d90*/  @UP0 UMOV UR15, UR4 ;  /* 0x00000004000f0c82 */ /* 0x000fe40008000000 */
[----:B------:R2:W-:Y:S01]  /*1da0*/  @UP1 UTCBAR [UR15], URZ ;  /* 0x000000ff0f0013e9 */ /* 0x0005e200080000ff */
[----:B------:R-:W-:Y:S06]  /*1db0*/  BAR.SYNC.DEFER_BLOCKING 0x0 ;  /* 0x0000000000007b1d */ /* 0x000fec0000010000 */
[----:B------:R-:W3:Y:S02]  /*1dc0*/  SYNCS.PHASECHK.TRANS64.TRYWAIT P1, [UR10+0x10010], RZ ;  /* 0x010010ffff0075a7 */ /* 0x000ee4000802110a */
[----:B--23--:R-:W-:Y:S05]  /*1dd0*/  @!P1 BRA `(.L_x_56) ;  /* 0x0000000c00b09947 */ /* 0x00cfea0003800000 */
.L_x_67:
[----:B------:R-:W-:Y:S05]  /*1de0*/  @!P0 BRA `(.L_x_53) ;  /* 0x00000004001c8947 */ /* 0x000fea0003800000 */
[----:B------:R-:W-:Y:S01]  /*1df0*/  IMAD.MOV.U32 R2, RZ, RZ, 0x1 ;  /* 0x00000001ff027424 */ /* 0x000fe200078e00ff */
[----:B------:R-:W2:Y:S01]  /*1e00*/  LDCU UR33, c[0x0][0x3a0] ;  /* 0x00007400ff2177ac */ /* 0x000ea20008000800 */
[----:B------:R-:W-:-:S05]  /*1e10*/  UMOV UR31, 0x80 ;  /* 0x00000080001f7882 */ /* 0x000fca0000000000 */
.L_x_60:
[----:B------:R-:W-:Y:S01]  /*1e20*/  BAR.SYNC.DEFER_BLOCKING 0x0 ;  /* 0x0000000000007b1d */ /* 0x000fe20000010000 */
[----:B------:R-:W-:Y:S01]  /*1e30*/  @!P3 IMAD.MOV.U32 R3, RZ, RZ, 0x10000 ;  /* 0x00010000ff03b424 */ /* 0x000fe200078e00ff */
[----:B------:R-:W-:Y:S01]  /*1e40*/  ELECT P1, URZ, PT ;  /* 0x0000000000ff782f */ /* 0x000fe20003820000 */
[----:B------:R-:W-:-:S03]  /*1e50*/  ULOP3.LUT UR15, UR14, 0x1, URZ, 0xc0, !UPT ;  /* 0x000000010e0f7892 */ /* 0x000fc6000f8ec0ff */
[C---:B------:R-:W-:Y:S02]  /*1e60*/  ISETP.LT.U32.AND P1, PT, R132.reuse, 0x40, P1 ;  /* 0x000000408400780c */ /* 0x040fe40000f21070 */
[----:B------:R-:W-:Y:S01]  /*1e70*/  ELECT P0, URZ, PT ;  /* 0x0000000000ff782f */ /* 0x000fe20003800000 */
[----:B------:R-:W-:Y:S02]  /*1e80*/  ULEA UR24, UR15, UR10, 0xe ;  /* 0x0000000a0f187291 */ /* 0x000fe4000f8e70ff */
[----:B------:R-:W-:Y:S01]  /*1e90*/  ULEA UR26, UR15, UR31, 0x6 ;  /* 0x0000001f0f1a7291 */ /* 0x000fe2000f8e30ff */
[----:B------:R-:W-:Y:S01]  /*1ea0*/  ISETP.LT.U32.AND P0, PT, R132, 0x40, P0 ;  /* 0x000000408400780c */ /* 0x000fe20000701070 */
[----:B------:R-:W-:-:S06]  /*1eb0*/  ULEA UR30, UR15, UR11, 0x6 ;  /* 0x0000000b0f1e7291 */ /* 0x000fcc000f8e30ff */
[----:B------:R-:W-:Y:S01]  /*1ec0*/  VOTEU.ANY UP0, P1 ;  /* 0x0000000000ff7886 */ /* 0x000fe20000800100 */
[----:B------:R3:W-:Y:S01]  /*1ed0*/  @!P3 SYNCS.ARRIVE.TRANS64 RZ, [UR10+0x10000], R3 ;  /* 0x01000003ffffb9a7 */ /* 0x0007e2000800000a */
[----:B------:R5:W-:Y:S06]  /*1ee0*/  MEMBAR.ALL.CTA ;  /* 0x0000000000007992 */ /* 0x000bec0000008000 */
[----:B-----5:R-:W5:Y:S01]  /*1ef0*/  FENCE.VIEW.ASYNC.S ;  /* 0x00000000000073c6 */ /* 0x020f620000000000 */
[----:B------:R-:W-:Y:S01]  /*1f00*/  @UP0 UIADD3 UR25, UPT, UPT, UR10, 0x10000, URZ ;  /* 0x000100000a190890 */ /* 0x000fe2000fffe0ff */
[----:B-----5:R-:W-:Y:S01]  /*1f10*/  VOTEU.ANY UP0, P1 ;  /* 0x0000000000ff7886 */ /* 0x020fe20000800100 */
[----:B------:R-:W-:Y:S01]  /*1f20*/  VOTEU.ANY UP1, P0 ;  /* 0x0000000000ff7886 */ /* 0x000fe20000020100 */
[----:B---3--:R-:W-:-:S04]  /*1f30*/  IMAD.U32 R3, R2, -0x80000000, RZ ;  /* 0x8000000002037824 */ /* 0x008fc800078e00ff */
[----:B------:R-:W-:Y:S02]  /*1f40*/  @UP1 UIADD3 UR28, UPT, UPT, UR24, 0x8000, URZ ;  /* 0x00008000181c1890 */ /* 0x000fe4000fffe0ff */
[----:B------:R-:W-:Y:S01]  /*1f50*/  @UP1 UIADD3 UR29, UPT, UPT, UR10, 0x10000, URZ ;  /* 0x000100000a1d1890 */ /* 0x000fe2000fffe0ff */
[----:B------:R-:W-:Y:S01]  /*1f60*/  VOTEU.ANY UP1, P0 ;  /* 0x0000000000ff7886 */ /* 0x000fe20000020100 */
[----:B------:R-:W-:Y:S06]  /*1f70*/  BAR.SYNC.DEFER_BLOCKING 0x0 ;  /* 0x0000000000007b1d */ /* 0x000fec0000010000 */
[----:B------:R3:W-:Y:S01]  /*1f80*/  @UP0 UTMALDG.2D [UR24], [UR8] ;  /* 0x00000018080005b4 */ /* 0x0007e20008008000 */
[----:B------:R-:W-:Y:S01]  /*1f90*/  UISETP.NE.U32.AND UP0, UPT, UR14, URZ, UPT ;  /* 0x000000ff0e00728c */ /* 0x000fe2000bf05070 */
[----:B------:R-:W-:Y:S06]  /*1fa0*/  BAR.SYNC.DEFER_BLOCKING 0x0 ;  /* 0x0000000000007b1d */ /* 0x000fec0000010000 */
[----:B------:R3:W-:Y:S02]  /*1fb0*/  @UP1 UTMALDG.2D [UR28], [UR6] ;  /* 0x0000001c060015b4 */ /* 0x0007e40008008000 */
[----:B------:R-:W-:Y:S06]  /*1fc0*/  BAR.SYNC.DEFER_BLOCKING 0x0 ;  /* 0x0000000000007b1d */ /* 0x000fec0000010000 */
[----:B------:R-:W5:Y:S02]  /*1fd0*/  SYNCS.PHASECHK.TRANS64.TRYWAIT P0, [UR10+0x10000], R3 ;  /* 0x01000003ff0075a7 */ /* 0x000f64000800110a */
[----:B---3-5:R-:W-:Y:S05]  /*1fe0*/  @!P0 BRA `(.L_x_57) ;  /* 0x0000000c00388947 */ /* 0x028fea0003800000 */
.L_x_68:
[----:B------:R-:W-:Y:S05]  /*1ff0*/  BRA.U UP0, `(.L_x_58) ;  /* 0x0000000100647547 */ /* 0x000fea000b800000 */
[----:B------:R-:W-:Y:S01]  /*2000*/  UMOV UR24, 0x0 ;  /* 0x0000000000187882 */ /* 0x000fe20000000000 */
[----:B------:R-:W-:Y:S01]  /*2010*/  UMOV UR25, 0x8210010 ;  /* 0x0821001000197882 */ /* 0x000fe20000000000 */
[----:B------:R-:W-:Y:S01]  /*2020*/  UMOV UR28, 0x0 ;  /* 0x00000000001c7882 */ /* 0x000fe20000000000 */
[----:B------:R-:W-:Y:S01]  /*2030*/  UMOV UR29, 0x8210010 ;  /* 0x08210010001d7882 */ /* 0x000fe20000000000 */
        /* <DEDUP_REMOVED lines=21> */
.L_x_58:
[----:B------:R-:W-:-:S04]  /*2190*/  ELECT P0, URZ, PT ;  /* 0x0000000000ff782f */ /* 0x000fc80003800000 */
[----:B------:R-:W-:-:S13]  /*21a0*/  ISETP.LT.U32.AND P0, PT, R132, 0x20, P0 ;  /* 0x000000208400780c */ /* 0x000fda0000701070 */
[----:B------:R-:W-:Y:S01]  /*21b0*/  VOTEU.ANY UP0, P0 ;  /* 0x0000000000ff7886 */ /* 0x000fe20000000100 */
[----:B------:R-:W-:-:S04]  /*21c0*/  VOTEU.ANY UP1, P0 ;  /* 0x0000000000ff7886 */ /* 0x000fc80000020100 */
[----:B------:R-:W-:Y:S02]  /*21d0*/  @UP0 UMOV UR15, UR4 ;  /* 0x00000004000f0c82 */ /* 0x000fe40008000000 */
[----:B------:R5:W-:Y:S01]  /*21e0*/  @UP1 UTCBAR [UR15], URZ ;  /* 0x000000ff0f0013e9 */ /* 0x000be200080000ff */
[----:B------:R-:W-:Y:S06]  /*21f0*/  BAR.SYNC.DEFER_BLOCKING 0x0 ;  /* 0x0000000000007b1d */ /* 0x000fec0000010000 */
[----:B------:R-:W3:Y:S02]  /*2200*/  SYNCS.PHASECHK.TRANS64.TRYWAIT P0, [UR10+0x10010], R3 ;  /* 0x01001003ff0075a7 */ /* 0x000ee4000800110a */
[----:B---3-5:R-:W-:Y:S05]  /*2210*/  @!P0 BRA `(.L_x_59) ;  /* 0x0000000800b88947 */ /* 0x028fea0003800000 */
.L_x_69:
[----:B------:R-:W-:Y:S01]  /*2220*/  UIADD3 UR31, UPT, UPT, UR31, 0x80, URZ ;  /* 0x000000801f1f7890 */ /* 0x000fe2000fffe0ff */
[----:B------:R-:W-:-:S03]  /*2230*/  LOP3.LUT R2, R2, 0x1, RZ, 0x3c, !PT ;  /* 0x0000000102027812 */ /* 0x000fc600078e3cff */
[----:B--2---:R-:W-:-:S09]  /*2240*/  UISETP.GE.AND UP0, UPT, UR31, UR33, UPT ;  /* 0x000000211f00728c */ /* 0x004fd2000bf06270 */
[----:B------:R-:W-:Y:S05]  /*2250*/  BRA.U !UP0, `(.L_x_60) ;  /* 0xfffffff908f07547 */ /* 0x000fea000b83ffff */
.L_x_53:
[----:B---3-5:R-:W-:Y:S06]  /*2260*/  BAR.SYNC.DEFER_BLOCKING 0x0 ;  /* 0x0000000000007b1d */ /* 0x028fec0000010000 */
[----:B------:R-:W-:Y:S04]  /*2270*/  BSSY.RECONVERGENT B4, `(.L_x_61) ;  /* 0x0000004000047945 */ /* 0x000fe80003800200 */
[----:B------:R-:W-:Y:S05]  /*2280*/  @P3 BRA `(.L_x_62) ;  /* 0x0000000000083947 */ /* 0x000fea0003800000 */
[----:B------:R-:W3:Y:S02]  /*2290*/  SYNCS.CCTL.IV [UR10+0x10000] ;  /* 0x01000000ff0079b1 */ /* 0x000ee4000800000a */
[----:B---3--:R-:W3:Y:S02]  /*22a0*/  SYNCS.CCTL.IV [UR10+0x10010] ;  /* 0x01001000ff0079b1 */ /* 0x008ee4000800000a */
.L_x_62:
[----:B--2---:R-:W-:Y:S05]  /*22b0*/  BSYNC.RECONVERGENT B4 ;  /* 0x0000000000047941 */ /* 0x004fea0003800200 */
.L_x_61:
[----:B------:R-:W-:Y:S01]  /*22c0*/  USHF.L.U32 UR4, UR14, 0x15, URZ ;  /* 0x000000150e047899 */ /* 0x000fe200080006ff */
[C---:B------:R-:W-:Y:S01]  /*22d0*/  IMAD.SHL.U32 R2, R0.reuse, 0x80, RZ ;  /* 0x0000008000027824 */ /* 0x040fe200078e00ff */
[----:B------:R-:W-:Y:S01]  /*22e0*/  ELECT P0, URZ, PT ;  /* 0x0000000000ff782f */ /* 0x000fe20003800000 */
[----:B------:R-:W-:Y:S01]  /*22f0*/  IMAD.SHL.U32 R3, R0, 0x10, RZ ;  /* 0x0000001000037824 */ /* 0x000fe200078e00ff */
[----:B------:R-:W-:Y:S02]  /*2300*/  ULOP3.LUT UR4, UR4, 0x600000, URZ, 0xc0, !UPT ;  /* 0x0060000004047892 */ /* 0x000fe4000f8ec0ff */
[----:B------:R-:W-:Y:S01]  /*2310*/  LOP3.LUT R0, R2, 0x3f80, RZ, 0xc0, !PT ;  /* 0x00003f8002007812 */ /* 0x000fe200078ec0ff */
[----:B------:R-:W-:Y:S01]  /*2320*/  ULOP3.LUT UR14, UR14, 0x1, URZ, 0xc0, !UPT ;  /* 0x000000010e0e7892 */ /* 0x000fe2000f8ec0ff */
[----:B------:R-:W-:Y:S01]  /*2330*/  ISETP.LT.U32.AND P0, PT, R132, 0x40, P0 ;  /* 0x000000408400780c */ /* 0x000fe20000701070 */
[----:B------:R-:W-:Y:S01]  /*2340*/  UIADD3 UR4, UPT, UPT, UR32, UR4, URZ ;  /* 0x0000000420047290 */ /* 0x000fe2000fffe0ff */
[----:B------:R-:W-:Y:S01]  /*2350*/  LOP3.LUT R0, R0, 0x70, R3, 0xf8, !PT ;  /* 0x0000007000007812 */ /* 0x000fe200078ef803 */
[----:B------:R-:W-:Y:S01]  /*2360*/  ULEA UR5, UR14, UR11, 0x6 ;  /* 0x0000000b0e057291 */ /* 0x000fe2000f8e30ff */
[----:B------:R-:W-:-:S02]  /*2370*/  UMOV UR6, UR27 ;  /* 0x0000001b00067c82 */ /* 0x000fc40008000000 */
[C---:B------:R-:W-:Y:S02]  /*2380*/  LOP3.LUT R2, R0.reuse, 0x10, RZ, 0x3c, !PT ;  /* 0x0000001000027812 */ /* 0x040fe400078e3cff */
[----:B------:R-:W-:Y:S02]  /*2390*/  LOP3.LUT R3, R0, 0x20, RZ, 0x3c, !PT ;  /* 0x0000002000037812 */ /* 0x000fe400078e3cff */
[----:B----4-:R-:W2:Y:S01]  /*23a0*/  LDTM.x128 R4, tmem[UR4] ;  /* 0x00000004000479ee */ /* 0x010ea200083c0000 */
[----:B------:R-:W-:Y:S01]  /*23b0*/  NOP ;  /* 0x0000000000007918 */ /* 0x000fe20000000000 */
[----:B------:R-:W-:Y:S01]  /*23c0*/  ULEA UR4, UR14, UR10, 0xe ;  /* 0x0000000a0e047291 */ /* 0x000fe2000f8e70ff */
[----:B--2---:R-:W-:Y:S01]  /*23d0*/  VOTEU.ANY UP1, P0 ;  /* 0x0000000000ff7886 */ /* 0x004fe20000020100 */
[----:B------:R-:W-:Y:S01]  /*23e0*/  VOTEU.ANY UP0, P0 ;  /* 0x0000000000ff7886 */ /* 0x000fe20000000100 */
[----:B------:R-:W-:Y:S02]  /*23f0*/  F2FP.F16.F32.PACK_AB R4, R5, R4 ;  /* 0x000000040504723e */ /* 0x000fe400000000ff */
[----:B------:R-:W-:-:S02]  /*2400*/  F2FP.F16.F32.PACK_AB R68, R69, R68 ;  /* 0x000000444544723e */ /* 0x000fc400000000ff */
[----:B------:R-:W-:Y:S02]  /*2410*/  F2FP.F16.F32.PACK_AB R5, R7, R6 ;  /* 0x000000060705723e */ /* 0x000fe400000000ff */
[----:B------:R-:W-:Y:S02]  /*2420*/  F2FP.F16.F32.PACK_AB R12, R13, R12 ;  /* 0x0000000c0d0c723e */ /* 0x000fe400000000ff */
[----:B------:R-:W-:Y:S02]  /*2430*/  F2FP.F16.F32.PACK_AB R69, R71, R70 ;  /* 0x000000464745723e */ /* 0x000fe400000000ff */
[----:B------:R-:W-:Y:S02]  /*2440*/  F2FP.F16.F32.PACK_AB R76, R77, R76 ;  /* 0x0000004c4d4c723e */ /* 0x000fe400000000ff */
[----:B------:R-:W-:Y:S02]  /*2450*/  F2FP.F16.F32.PACK_AB R6, R9, R8 ;  /* 0x000000080906723e */ /* 0x000fe400000000ff */
[----:B------:R-:W-:-:S02]  /*2460*/  F2FP.F16.F32.PACK_AB R7, R11, R10 ;  /* 0x0000000a0b07723e */ /* 0x000fc400000000ff */
[----:B------:R-:W-:Y:S02]  /*2470*/  F2FP.F16.F32.PACK_AB R13, R15, R14 ;  /* 0x0000000e0f0d723e */ /* 0x000fe400000000ff */
[----:B------:R-:W-:Y:S01]  /*2480*/  F2FP.F16.F32.PACK_AB R20, R21, R20 ;  /* 0x000000141514723e */ /* 0x000fe200000000ff */
[----:B---3--:R2:W-:Y:S01]  /*2490*/  STS.128 [R0+UR10], R4 ;  /* 0x0000000400007988 */ /* 0x0085e20008000c0a */
[----:B------:R-:W-:Y:S02]  /*24a0*/  F2FP.F16.F32.PACK_AB R70, R73, R72 ;  /* 0x000000484946723e */ /* 0x000fe400000000ff */
[----:B------:R-:W-:Y:S02]  /*24b0*/  F2FP.F16.F32.PACK_AB R71, R75, R74 ;  /* 0x0000004a4b47723e */ /* 0x000fe400000000ff */
[----:B------:R-:W-:Y:S02]  /*24c0*/  F2FP.F16.F32.PACK_AB R77, R79, R78 ;  /* 0x0000004e4f4d723e */ /* 0x000fe400000000ff */
[----:B------:R-:W-:Y:S01]  /*24d0*/  F2FP.F16.F32.PACK_AB R84, R85, R84 ;  /* 0x000000545554723e */ /* 0x000fe200000000ff */
[----:B------:R3:W-:Y:S01]  /*24e0*/  STS.128 [R0+UR10+0x4000], R68 ;  /* 0x0040004400007988 */ /* 0x0007e20008000c0a */
[----:B------:R-:W-:-:S02]  /*24f0*/  F2FP.F16.F32.PACK_AB R14, R17, R16 ;  /* 0x00000010110e723e */ /* 0x000fc400000000ff */
[----:B------:R-:W-:Y:S02]  /*2500*/  F2FP.F16.F32.PACK_AB R15, R19, R18 ;  /* 0x00000012130f723e */ /* 0x000fe400000000ff */
[----:B------:R-:W-:Y:S02]  /*2510*/  F2FP.F16.F32.PACK_AB R21, R23, R22 ;  /* 0x000000161715723e */ /* 0x000fe400000000ff */
[----:B------:R-:W-:Y:S01]  /*2520*/  F2FP.F16.F32.PACK_AB R28, R29, R28 ;  /* 0x0000001c1d1c723e */ /* 0x000fe200000000ff */
[----:B------:R4:W-:Y:S01]  /*2530*/  STS.128 [R2+UR10], R12 ;  /* 0x0000000c02007988 */ /* 0x0009e20008000c0a */
[----:B------:R-:W-:Y:S02]  /*2540*/  F2FP.F16.F32.PACK_AB R78, R81, R80 ;  /* 0x00000050514e723e */ /* 0x000fe400000000ff */
[----:B------:R-:W-:Y:S02]  /*2550*/  F2FP.F16.F32.PACK_AB R79, R83, R82 ;  /* 0x00000052534f723e */ /* 0x000fe400000000ff */
[----:B------:R-:W-:-:S02]  /*2560*/  F2FP.F16.F32.PACK_AB R85, R87, R86 ;  /* 0x000000565755723e */ /* 0x000fc400000000ff */
[----:B------:R-:W-:Y:S01]  /*2570*/  F2FP.F16.F32.PACK_AB R92, R93, R92 ;  /* 0x0000005c5d5c723e */ /* 0x000fe200000000ff */
[----:B------:R4:W-:Y:S01]  /*2580*/  STS.128 [R2+UR10+0x4000], R76 ;  /* 0x0040004c02007988 */ /* 0x0009e20008000c0a */
[----:B------:R-:W-:Y:S02]  /*2590*/  F2FP.F16.F32.PACK_AB R22, R25, R24 ;  /* 0x000000181916723e */ /* 0x000fe400000000ff */
[----:B------:R-:W-:Y:S02]  /*25a0*/  F2FP.F16.F32.PACK_AB R23, R27, R26 ;  /* 0x0000001a1b17723e */ /* 0x000fe400000000ff */
[----:B------:R-:W-:Y:S02]  /*25b0*/  F2FP.F16.F32.PACK_AB R29, R31, R30 ;  /* 0x0000001e1f1d723e */ /* 0x000fe400000000ff */
[----:B------:R-:W-:Y:S01]  /*25c0*/  F2FP.F16.F32.PACK_AB R36, R37, R36 ;  /* 0x000000242524723e */ /* 0x000fe200000000ff */
[----:B------:R4:W-:Y:S01]  /*25d0*/  STS.128 [R3+UR10], R20 ;  /* 0x0000001403007988 */ /* 0x0009e20008000c0a */
[----:B------:R-:W-:-:S02]  /*25e0*/  F2FP.F16.F32.PACK_AB R86, R89, R88 ;  /* 0x000000585956723e */ /* 0x000fc400000000ff */
[----:B------:R-:W-:Y:S02]  /*25f0*/  F2FP.F16.F32.PACK_AB R87, R91, R90 ;  /* 0x0000005a5b57723e */ /* 0x000fe400000000ff */
[----:B------:R-:W-:Y:S02]  /*2600*/  F2FP.F16.F32.PACK_AB R93, R95, R94 ;  /* 0x0000005e5f5d723e */ /* 0x000fe400000000ff */
[----:B------:R-:W-:Y:S01]  /*2610*/  F2FP.F16.F32.PACK_AB R100, R101, R100 ;  /* 0x000000646564723e */ /* 0x000fe200000000ff */
[----:B------:R4:W-:Y:S01]  /*2620*/  STS.128 [R3+UR10+0x4000], R84 ;  /* 0x0040005403007988 */ /* 0x0009e20008000c0a */
[----:B------:R-:W-:Y:S02]  /*2630*/  F2FP.F16.F32.PACK_AB R30, R33, R32 ;  /* 0x00000020211e723e */ /* 0x000fe400000000ff */
[----:B------:R-:W-:Y:S02]  /*2640*/  F2FP.F16.F32.PACK_AB R31, R35, R34 ;  /* 0x00000022231f723e */ /* 0x000fe400000000ff */
[----:B------:R-:W-:-:S02]  /*2650*/  F2FP.F16.F32.PACK_AB R37, R39, R38 ;  /* 0x000000262725723e */ /* 0x000fc400000000ff */
[----:B------:R-:W-:Y:S02]  /*2660*/  F2FP.F16.F32.PACK_AB R44, R45, R44 ;  /* 0x0000002c2d2c723e */ /* 0x000fe400000000ff */
[----:B------:R-:W-:Y:S02]  /*2670*/  F2FP.F16.F32.PACK_AB R94, R97, R96 ;  /* 0x00000060615e723e */ /* 0x000fe400000000ff */
[----:B------:R-:W-:Y:S02]  /*2680*/  F2FP.F16.F32.PACK_AB R95, R99, R98 ;  /* 0x00000062635f723e */ /* 0x000fe400000000ff */
[----:B------:R-:W-:Y:S02]  /*2690*/  F2FP.F16.F32.PACK_AB R101, R103, R102 ;  /* 0x000000666765723e */ /* 0x000fe400000000ff */
[----:B------:R-:W-:Y:S02]  /*26a0*/  F2FP.F16.F32.PACK_AB R108, R109, R108 ;  /* 0x0000006c6d6c723e */ /* 0x000fe400000000ff */
[----:B------:R-:W-:-:S02]  /*26b0*/  LOP3.LUT R8, R0, 0x30, RZ, 0x3c, !PT ;  /* 0x0000003000087812 */ /* 0x000fc400078e3cff */
[----:B------:R-:W-:Y:S02]  /*26c0*/  F2FP.F16.F32.PACK_AB R38, R41, R40 ;  /* 0x000000282926723e */ /* 0x000fe400000000ff */
[----:B------:R-:W-:Y:S01]  /*26d0*/  F2FP.F16.F32.PACK_AB R39, R43, R42 ;  /* 0x0000002a2b27723e */ /* 0x000fe200000000ff */
[----:B------:R4:W-:Y:S01]  /*26e0*/  STS.128 [R8+UR10], R28 ;  /* 0x0000001c08007988 */ /* 0x0009e20008000c0a */
[----:B------:R-:W-:Y:S02]  /*26f0*/  F2FP.F16.F32.PACK_AB R45, R47, R46 ;  /* 0x0000002e2f2d723e */ /* 0x000fe400000000ff */
[----:B------:R-:W-:Y:S01]  /*2700*/  F2FP.F16.F32.PACK_AB R52, R53, R52 ;  /* 0x000000343534723e */ /* 0x000fe200000000ff */
[----:B------:R4:W-:Y:S01]  /*2710*/  STS.128 [R8+UR10+0x4000], R92 ;  /* 0x0040005c08007988 */ /* 0x0009e20008000c0a */
[----:B------:R-:W-:Y:S02]  /*2720*/  F2FP.F16.F32.PACK_AB R102, R105, R104 ;  /* 0x000000686966723e */ /* 0x000fe400000000ff */
[----:B------:R-:W-:-:S02]  /*2730*/  F2FP.F16.F32.PACK_AB R103, R107, R106 ;  /* 0x0000006a6b67723e */ /* 0x000fc400000000ff */
[----:B------:R-:W-:Y:S02]  /*2740*/  F2FP.F16.F32.PACK_AB R109, R111, R110 ;  /* 0x0000006e6f6d723e */ /* 0x000fe400000000ff */
[----:B------:R-:W-:Y:S02]  /*2750*/  F2FP.F16.F32.PACK_AB R116, R117, R116 ;  /* 0x000000747574723e */ /* 0x000fe400000000ff */
[----:B------:R-:W-:Y:S02]  /*2760*/  LOP3.LUT R9, R0, 0x40, RZ, 0x3c, !PT ;  /* 0x0000004000097812 */ /* 0x000fe400078e3cff */
[----:B------:R-:W-:Y:S02]  /*2770*/  F2FP.F16.F32.PACK_AB R46, R49, R48 ;  /* 0x00000030312e723e */ /* 0x000fe400000000ff */
[----:B------:R-:W-:Y:S01]  /*2780*/  F2FP.F16.F32.PACK_AB R47, R51, R50 ;  /* 0x00000032332f723e */ /* 0x000fe200000000ff */
[----:B------:R4:W-:Y:S01]  /*2790*/  STS.128 [R9+UR10], R36 ;  /* 0x0000002409007988 */ /* 0x0009e20008000c0a */
[----:B------:R-:W-:-:S02]  /*27a0*/  F2FP.F16.F32.PACK_AB R53, R55, R54 ;  /* 0x000000363735723e */ /* 0x000fc400000000ff */
[----:B------:R-:W-:Y:S01]  /*27b0*/  F2FP.F16.F32.PACK_AB R60, R61, R60 ;  /* 0x0000003c3d3c723e */ /* 0x000fe200000000ff */
[----:B------:R4:W-:Y:S01]  /*27c0*/  STS.128 [R9+UR10+0x4000], R100 ;  /* 0x0040006409007988 */ /* 0x0009e20008000c0a */
        /* <DEDUP_REMOVED lines=13> */
[C---:B--2---:R-:W-:Y:S02]  /*28a0*/  LOP3.LUT R4, R0.reuse, 0x60, RZ, 0x3c, !PT ;  /* 0x0000006000047812 */ /* 0x044fe400078e3cff */
[----:B------:R-:W-:Y:S02]  /*28b0*/  F2FP.F16.F32.PACK_AB R62, R65, R64 ;  /* 0x00000040413e723e */ /* 0x000fe400000000ff */
[----:B------:R-:W-:Y:S01]  /*28c0*/  F2FP.F16.F32.PACK_AB R63, R67, R66 ;  /* 0x00000042433f723e */ /* 0x000fe200000000ff */
[----:B------:R4:W-:Y:S01]  /*28d0*/  STS.128 [R4+UR10], R52 ;  /* 0x0000003404007988 */ /* 0x0009e20008000c0a */
[----:B------:R-:W-:Y:S02]  /*28e0*/  F2FP.F16.F32.PACK_AB R126, R129, R128 ;  /* 0x00000080817e723e */ /* 0x000fe400000000ff */
[----:B------:R-:W-:Y:S01]  /*28f0*/  F2FP.F16.F32.PACK_AB R127, R131, R130 ;  /* 0x00000082837f723e */ /* 0x000fe200000000ff */
[----:B------:R4:W-:Y:S01]  /*2900*/  STS.128 [R4+UR10+0x4000], R116 ;  /* 0x0040007404007988 */ /* 0x0009e20008000c0a */
[----:B---3--:R-:W-:-:S05]  /*2910*/  LOP3.LUT R0, R0, 0x70, RZ, 0x3c, !PT ;  /* 0x0000007000007812 */ /* 0x008fca00078e3cff */
[----:B------:R4:W-:Y:S04]  /*2920*/  STS.128 [R0+UR10], R60 ;  /* 0x0000003c00007988 */ /* 0x0009e80008000c0a */
[----:B------:R4:W-:Y:S01]  /*2930*/  STS.128 [R0+UR10+0x4000], R124 ;  /* 0x0040007c00007988 */ /* 0x0009e20008000c0a */
[----:B------:R2:W-:Y:S06]  /*2940*/  MEMBAR.ALL.CTA ;  /* 0x0000000000007992 */ /* 0x0005ec0000008000 */
[----:B--2---:R-:W2:Y:S02]  /*2950*/  FENCE.VIEW.ASYNC.S ;  /* 0x00000000000073c6 */ /* 0x004ea40000000000 */
[----:B--2---:R-:W-:Y:S06]  /*2960*/  BAR.SYNC.DEFER_BLOCKING 0x0 ;  /* 0x0000000000007b1d */ /* 0x004fec0000010000 */
[----:B------:R4:W-:Y:S01]  /*2970*/  @UP1 UTMASTG.2D [UR4], [UR12] ;  /* 0x000000040c0013b5 */ /* 0x0009e20008008000 */
[----:B------:R0:W-:Y:S01]  /*2980*/  UTMACMDFLUSH ;  /* 0x00000000000079b7 */ /* 0x0001e20000000000 */
[----:B------:R-:W-:-:S04]  /*2990*/  DEPBAR.LE SB0, 0x0 ;  /* 0x000080000000791a */ /* 0x000fc80000000000 */
[----:B------:R-:W-:Y:S08]  /*29a0*/  BAR.SYNC.DEFER_BLOCKING 0x0 ;  /* 0x0000000000007b1d */ /* 0x000ff00000010000 */
[----:B------:R-:W-:Y:S06]  /*29b0*/  BAR.SYNC.DEFER_BLOCKING 0x0 ;  /* 0x0000000000007b1d */ /* 0x000fec0000010000 */
[----:B----4-:R-:W-:Y:S05]  /*29c0*/  @P2 BRA `(.L_x_63) ;  /* 0x0000000000a02947 */ /* 0x010fea0003800000 */
[----:B------:R-:W2:Y:S01]  /*29d0*/  S2UR UR5, SR_CgaCtaId ;  /* 0x00000000000579c3 */ /* 0x000ea20000008800 */
[----:B------:R-:W-:Y:S01]  /*29e0*/  NOP ;  /* 0x0000000000007918 */ /* 0x000fe20000000000 */
[----:B------:R-:W-:Y:S01]  /*29f0*/  UMOV UR4, 0x50 ;  /* 0x0000005000047882 */ /* 0x000fe20000000000 */
[----:B------:R-:W-:Y:S02]  /*2a00*/  IMAD.U32 R0, RZ, RZ, UR32 ;  /* 0x00000020ff007e24 */ /* 0x000fe4000f8e00ff */
[----:B------:R-:W-:Y:S02]  /*2a10*/  IMAD.MOV.U32 R3, RZ, RZ, 0xf ;  /* 0x0000000fff037424 */ /* 0x000fe400078e00ff */
[----:B------:R-:W-:Y:S01]  /*2a20*/  IMAD.MOV.U32 R7, RZ, RZ, 0x1 ;  /* 0x00000001ff077424 */ /* 0x000fe200078e00ff */
[----:B------:R-:W-:-:S04]  /*2a30*/  LOP3.LUT R0, R0, 0xffff, RZ, 0xc0, !PT ;  /* 0x0000ffff00007812 */ /* 0x000fc800078ec0ff */
[----:B------:R-:W-:-:S05]  /*2a40*/  SHF.R.U32.HI R0, RZ, 0x5, R0 ;  /* 0x00000005ff007819 */ /* 0x000fca0000011600 */
[----:B------:R-:W-:Y:S01]  /*2a50*/  VIADD R2, R0, 0x10 ;  /* 0x0000001000027836 */ /* 0x000fe20000000000 */
[----:B------:R-:W-:Y:S01]  /*2a60*/  SHF.L.U32 R0, R3, R0, RZ ;  /* 0x0000000003007219 */ /* 0x000fe200000006ff */
[----:B--2---:R-:W-:-:S03]  /*2a70*/  ULEA UR6, UR5, UR4, 0x18 ;  /* 0x0000000405067291 */ /* 0x004fc6000f8ec0ff */
[----:B------:R-:W-:-:S04]  /*2a80*/  SHF.L.U32 R3, R7, R2, RZ ;  /* 0x0000000207037219 */ /* 0x000fc800000006ff */
[----:B------:R-:W-:Y:S02]  /*2a90*/  LOP3.LUT R0, R3, R0, RZ, 0xfc, !PT ;  /* 0x0000000003007212 */ /* 0x000fe400078efcff */
[----:B------:R-:W2:Y:S02]  /*2aa0*/  LDS R5, [UR6] ;  /* 0x00000006ff057984 */ /* 0x000ea40008000800 */
[C---:B------:R-:W-:Y:S02]  /*2ab0*/  LOP3.LUT R2, R0.reuse, 0xffff, RZ, 0xc0, !PT ;  /* 0x0000ffff00027812 */ /* 0x040fe400078ec0ff */
[----:B--2---:R-:W-:-:S04]  /*2ac0*/  LOP3.LUT R3, R0, 0xffff, R5, 0x80, !PT ;  /* 0x0000ffff00037812 */ /* 0x004fc800078e8005 */
[----:B------:R-:W-:-:S13]  /*2ad0*/  ISETP.NE.AND P0, PT, R3, R2, PT ;  /* 0x000000020300720c */ /* 0x000fda0003f05270 */
[----:B------:R-:W-:Y:S05]  /*2ae0*/  @P0 BRA `(.L_x_64) ;  /* 0x0000000000500947 */ /* 0x000fea0003800000 */
[----:B------:R-:W-:Y:S02]  /*2af0*/  SHF.R.U32.HI R5, RZ, 0x10, R5 ;  /* 0x00000010ff057819 */ /* 0x000fe40000011605 */
[----:B------:R-:W-:-:S04]  /*2b00*/  SHF.R.U32.HI R2, RZ, 0x10, R0 ;  /* 0x00000010ff027819 */ /* 0x000fc80000011600 */
[----:B------:R-:W-:-:S04]  /*2b10*/  LOP3.LUT R5, R5, R2, RZ, 0xc0, !PT ;  /* 0x0000000205057212 */ /* 0x000fc800078ec0ff */
[----:B------:R-:W-:-:S13]  /*2b20*/  ISETP.NE.AND P0, PT, R5, R2, PT ;  /* 0x000000020500720c */ /* 0x000fda0003f05270 */
[----:B------:R-:W-:Y:S05]  /*2b30*/  @P0 BRA `(.L_x_65) ;  /* 0x0000000000300947 */ /* 0x000fea0003800000 */
[----:B------:R-:W-:Y:S01]  /*2b40*/  R2UR UR4, R0 ;  /* 0x00000000000472ca */ /* 0x000fe200000e0000 */
[----:B------:R-:W-:Y:S01]  /*2b50*/  VOTEU.ANY UR5, UPT, PT ;  /* 0x0000000000057886 */ /* 0x000fe200038e0100 */
[----:B------:R-:W2:Y:S01]  /*2b60*/  S2R R0, SR_LANEID ;  /* 0x0000000000007919 */ /* 0x000ea20000000000 */
[----:B------:R-:W-:-:S10]  /*2b70*/  UFLO.U32 UR5, UR5 ;  /* 0x00000005000572bd */ /* 0x000fd400080e0000 */
[----:B------:R-:W-:-:S06]  /*2b80*/  ULOP3.LUT UR4, URZ, UR4, URZ, 0x33, !UPT ;  /* 0x00000004ff047292 */ /* 0x000fcc000f8e33ff */
[----:B------:R-:W-:-:S04]  /*2b90*/  IMAD.U32 R2, RZ, RZ, UR4 ;  /* 0x00000004ff027e24 */ /* 0x000fc8000f8e00ff */
[----:B------:R-:W3:Y:S02]  /*2ba0*/  REDUX UR7, R2 ;  /* 0x00000000020773c4 */ /* 0x000ee40000000000 */
[----:B------:R4:W-:Y:S01]  /*2bb0*/  UTCATOMSWS.AND URZ, UR4 ;  /* 0x0000000400ff79e3 */ /* 0x0009e20008000000 */
[----:B--2---:R-:W-:Y:S01]  /*2bc0*/  ISETP.EQ.U32.AND P0, PT, R0, UR5, PT ;  /* 0x0000000500007c0c */ /* 0x004fe2000bf02070 */
[----:B---3--:R-:W-:-:S12]  /*2bd0*/  IMAD.U32 R0, RZ, RZ, UR7 ;  /* 0x00000007ff007e24 */ /* 0x008fd8000f8e00ff */
[----:B------:R4:W-:Y:S01]  /*2be0*/  @P0 ATOMS.AND RZ, [UR6], R0 ;  /* 0x00000000ffff098c */ /* 0x0009e2000a800006 */
[----:B------:R-:W-:Y:S05]  /*2bf0*/  BRA `(.L_x_63) ;  /* 0x0000000000147947 */ /* 0x000fea0003800000 */
.L_x_65:
[----:B------:R-:W-:-:S07]  /*2c00*/  MOV R2, 0x2c20 ;  /* 0x00002c2000027802 */ /* 0x000fce0000000f00 */
[----:B-1----:R-:W-:Y:S05]  /*2c10*/  CALL.REL.NOINC `($__internal_0_$__cuda_sm10x_tcgen05_guardrail_trap_col_being_dealloced_not_returned_by_alloc) ;  /* 0x0000000000447944 */ /* 0x002fea0003c00000 */
[----:B------:R-:W-:Y:S05]  /*2c20*/  BRA `(.L_x_63) ;  /* 0x0000000000087947 */ /* 0x000fea0003800000 */
.L_x_64:
[----:B------:R-:W-:-:S07]  /*2c30*/  MOV R2, 0x2c50 ;  /* 0x00002c5000027802 */ /* 0x000fce0000000f00 */
[----:B-1----:R-:W-:Y:S05]  /*2c40*/  CALL.REL.NOINC `($__internal_2_$__cuda_sm10x_tcgen05_guardrail_trap_unallocated_columns_being_dealloced) ;  /* 0x0000000000507944 */ /* 0x002fea0003c00000 */
.L_x_63:
[----:B------:R-:W-:Y:S01]  /*2c50*/  NOP ;  /* 0x0000000000007918 */ /* 0x000fe20000000000 */
[----:B----4-:R-:W-:Y:S05]  /*2c60*/  EXIT ;  /* 0x000000000000794d */ /* 0x010fea0003800000 */
.L_x_54:
[----:B------:R-:W2:Y:S02]  /*2c70*/  SYNCS.PHASECHK.TRANS64.TRYWAIT P0, [UR10+0x10000], RZ ;  /* 0x010000ffff0075a7 */ /* 0x000ea4000800110a */
[----:B--2---:R-:W-:Y:S05]  /*2c80*/  @!P0 BRA `(.L_x_54) ;  /* 0xfffffffc00f88947 */ /* 0x004fea000383ffff */
[----:B------:R-:W-:Y:S05]  /*2c90*/  BRA `(.L_x_66) ;  /* 0xffffffec00b87947 */ /* 0x000fea000383ffff */
.L_x_56:
[----:B------:R-:W2:Y:S02]  /*2ca0*/  SYNCS.PHASECHK.TRANS64.TRYWAIT P1, [UR10+0x10010], RZ ;  /* 0x010010ffff0075a7 */ /* 0x000ea4000802110a */
[----:B--2---:R-:W-:Y:S05]  /*2cb0*/  @!P1 BRA `(.L_x_56) ;  /* 0xfffffffc00f89947 */ /* 0x004fea000383ffff */
[----:B------:R-:W-:Y:S05]  /*2cc0*/  BRA `(.L_x_67) ;  /* 0xfffffff000447947 */ /* 0x000fea000383ffff */
.L_x_57:
[----:B------:R-:W3:Y:S02]  /*2cd0*/  SYNCS.PHASECHK.TRANS64.TRYWAIT P0, [UR10+0x10000], R3 ;  /* 0x01000003ff0075a7 */ /* 0x000ee4000800110a */
[----:B---3--:R-:W-:Y:S05]  /*2ce0*/  @!P0 BRA `(.L_x_57) ;  /* 0xfffffffc00f88947 */ /* 0x008fea000383ffff */
[----:B------:R-:W-:Y:S05]  /*2cf0*/  BRA `(.L_x_68) ;  /* 0xfffffff000bc7947 */ /* 0x000fea000383ffff */
.L_x_59:
[----:B------:R-:W3:Y:S02]  /*2d00*/  SYNCS.PHASECHK.TRANS64.TRYWAIT P0, [UR10+0x10010], R3 ;  /* 0x01001003ff0075a7 */ /* 0x000ee4000800110a */
[----:B---3--:R-:W-:Y:S05]  /*2d10*/  @!P0 BRA `(.L_x_59) ;  /* 0xfffffffc00f88947 */ /* 0x008fea000383ffff */
[----:B------:R-:W-:Y:S05]  /*2d20*/  BRA `(.L_x_69) ;  /* 0xfffffff4003c7947 */ /* 0x000fea000383ffff */
        .weak           $__internal_0_$__cuda_sm10x_tcgen05_guardrail_trap_col_being_dealloced_not_returned_by_alloc
        .type           $__internal_0_$__cuda_sm10x_tcgen05_guardrail_trap_col_being_dealloced_not_returned_by_alloc,@function
        .size           $__internal_0_$__cuda_sm10x_tcgen05_guardrail_trap_col_being_dealloced_not_returned_by_alloc,($__internal_1_$__cuda_sm10x_tcgen05_guardrail_trap_phase_invalid_during_alloc - $__internal_0_$__cuda_sm10x_tcgen05_guardrail_trap_col_being_dealloced_not_returned_by_alloc)
$__internal_0_$__cuda_sm10x_tcgen05_guardrail_trap_col_being_dealloced_not_returned_by_alloc:
[----:B------:R-:W-:Y:S05]  /*2d30*/  BPT.TRAP 0x1 ;  /* 0x000000040000795c */ /* 0x000fea0000300000 */
[----:B------:R-:W-:-:S04]  /*2d40*/  IMAD.MOV.U32 R3, RZ, RZ, 0x0 ;  /* 0x00000000ff037424 */ /* 0x000fc800078e00ff */
[----:B------:R-:W-:Y:S05]  /*2d50*/  RET.REL.NODEC R2 `(gluon_tcgen05) ;  /* 0xffffffd002a87950 */ /* 0x000fea0003c3ffff */
        .weak           $__internal_1_$__cuda_sm10x_tcgen05_guardrail_trap_phase_invalid_during_alloc
        .type           $__internal_1_$__cuda_sm10x_tcgen05_guardrail_trap_phase_invalid_during_alloc,@function
        .size           $__internal_1_$__cuda_sm10x_tcgen05_guardrail_trap_phase_invalid_during_alloc,($__internal_2_$__cuda_sm10x_tcgen05_guardrail_trap_unallocated_columns_being_dealloced - $__internal_1_$__cuda_sm10x_tcgen05_guardrail_trap_phase_invalid_during_alloc)
$__internal_1_$__cuda_sm10x_tcgen05_guardrail_trap_phase_invalid_during_alloc:
[----:B------:R-:W-:Y:S05]  /*2d60*/  BPT.TRAP 0x1 ;  /* 0x000000040000795c */ /* 0x000fea0000300000 */
[----:B------:R-:W-:-:S04]  /*2d70*/  IMAD.MOV.U32 R3, RZ, RZ, 0x0 ;  /* 0x00000000ff037424 */ /* 0x000fc800078e00ff */
[----:B------:R-:W-:Y:S05]  /*2d80*/  RET.REL.NODEC R2 `(gluon_tcgen05) ;  /* 0xffffffd0029c7950 */ /* 0x000fea0003c3ffff */
        .weak           $__internal_2_$__cuda_sm10x_tcgen05_guardrail_trap_unallocated_columns_being_dealloced
        .type           $__internal_2_$__cuda_sm10x_tcgen05_guardrail_trap_unallocated_columns_being_dealloced,@function
        .size           $__internal_2_$__cuda_sm10x_tcgen05_guardrail_trap_unallocated_columns_being_dealloced,(.L_x_73 - $__internal_2_$__cuda_sm10x_tcgen05_guardrail_trap_unallocated_columns_being_dealloced)
$__internal_2_$__cuda_sm10x_tcgen05_guardrail_trap_unallocated_columns_being_dealloced:
[----:B------:R-:W-:Y:S05]  /*2d90*/  BPT.TRAP 0x1 ;  /* 0x000000040000795c */ /* 0x000fea0000300000 */
[----:B------:R-:W-:-:S04]  /*2da0*/  IMAD.MOV.U32 R3, RZ, RZ, 0x0 ;  /* 0x00000000ff037424 */ /* 0x000fc800078e00ff */
[----:B------:R-:W-:Y:S05]  /*2db0*/  RET.REL.NODEC R2 `(gluon_tcgen05) ;  /* 0xffffffd002907950 */ /* 0x000fea0003c3ffff */
.L_x_70:
[----:B------:R-:W-:-:S00]  /*2dc0*/  BRA `(.L_x_70) ;  /* 0xfffffffc00fc7947 */ /* 0x000fc0000383ffff */
[----:B------:R-:W-:-:S00]  /*2dd0*/  NOP ;  /* 0x0000000000007918 */ /* 0x000fc00000000000 */
        /* <DEDUP_REMOVED lines=10> */
.L_x_73:


//--------------------- .nv.shared.gluon_tcgen05  --------------------------
	.section	.nv.shared.gluon_tcgen05,"aw",@nobits
	.sectionflags	@""
	.align	16
	.zero		1024


//--------------------- .nv.shared.reserved.0     --------------------------
	.section	.nv.shared.reserved.0,"aw",@nobits
	.align	8
	.weak		__nv_reservedSMEM_offset_0_alias
	.size		__nv_reservedSMEM_offset_0_alias, 0, 64
	.other		__nv_reservedSMEM_offset_0_alias,@"STO_CUDA_RESERVED_SHARED STV_DEFAULT"
__nv_reservedSMEM_offset_0_alias:
	.zero		0
.nv.shared.reserved.0:
	.zero		64
	.weak		__nv_reservedSMEM_allocation_phase
	.type		__nv_reservedSMEM_allocation_phase,@object
	.size		__nv_reservedSMEM_allocation_phase,(.L_0 - __nv_reservedSMEM_allocation_phase)
__nv_reservedSMEM_allocation_phase:
	.zero		1
.L_0:
	.zero		7
	.weak		__nv_reservedSMEM_devtool_atexit_pc
	.type		__nv_reservedSMEM_devtool_atexit_pc,@object
	.size		__nv_reservedSMEM_devtool_atexit_pc,(__nv_reservedSMEM_allocation_mask - __nv_reservedSMEM_devtool_atexit_pc)
__nv_reservedSMEM_devtool_atexit_pc:
	.zero		8
	.weak		__nv_reservedSMEM_allocation_mask
	.type		__nv_reservedSMEM_allocation_mask,@object
	.size		__nv_reservedSMEM_allocation_mask,(.L_2 - __nv_reservedSMEM_allocation_mask)
__nv_reservedSMEM_allocation_mask:
	.zero		4
.L_2:


//--------------------- .nv.constant0.gluon_tcgen05 --------------------------
	.section	.nv.constant0.gluon_tcgen05,"a",@progbits
	.sectionflags	@""
	.align	4
.nv.constant0.gluon_tcgen05:
	.zero		976


//--------------------- SYMBOLS --------------------------

	.type		.nv.reservedSmem.offset0,@object
	.size		.nv.reservedSmem.offset0,0x4
	.type		.nv.reservedSmem.cap,@object
	.size		.nv.reservedSmem.cap,0x4
